	.target	sm_90a

	.elftype	@"ET_EXEC"


//--------------------- .note.nv.tkinfo           --------------------------
	.section	.note.nv.tkinfo,"",@"SHT_NOTE"
	.sectionflags	@"SHF_NOTE_NV_TKINFO"
	.tkinfo
        /*0018*/ 	.word	0x00000002
        /*0030*/ 	.string	""
        /*0030*/ 	.string	"ptxas"
        /*0030*/ 	.string	"Cuda compilation tools, release 13.0, V13.0.88"
        /*0030*/ 	.string	"Build cuda_13.0.r13.0/compiler.36424714_0"
        /*0030*/ 	.string	"-arch sm_90a -m 64 "



//--------------------- .note.nv.cuinfo           --------------------------
	.section	.note.nv.cuinfo,"",@"SHT_NOTE"
	.sectionflags	@"SHF_NOTE_NV_CUINFO"
        /*0018*/ 	.short	0x0002
        /*001a*/ 	.short	0x005a
        /*001c*/ 	.short	0x0082
	.zero		2


//--------------------- .nv.info                  --------------------------
	.section	.nv.info,"",@"SHT_CUDA_INFO"
	.align	4


	//----- nvinfo : EIATTR_REGCOUNT
	.align		4
        /*0000*/ 	.byte	0x04, 0x2f
        /*0002*/ 	.short	(.L_15 - .L_14)
	.align		4
.L_14:
        /*0004*/ 	.word	index@(_ZN7cutlass13device_kernelINS_4gemm6kernel13GemmUniversalIN4cute5tupleIJiiiiEEENS1_10collective13CollectiveMmaINS1_34MainloopSm90TmaGmmaWarpSpecializedILi5ENS5_IJNS4_1CILi2EEESB_NSA_ILi1EEEEEENS1_35KernelTmaWarpSpecializedCooperativeEEENS5_IJNSA_ILi128EEESG_NSA_ILi32EEEEEENS_6half_tENS5_IJlSC_lEEESJ_SK_NS4_8TiledMMAINS4_8MMA_AtomIJNS4_4SM904GMMA26MMA_64x128x16_F32F16F16_SSILNSO_5MajorE0ELSQ_0ELNSO_7ScaleInE1ELSR_1EEEEEENS4_6LayoutINS5_IJSB_SC_SC_EEENS5_IJSC_NSA_ILi0EEESW_EEEEENS5_IJNS4_10UnderscoreESZ_SZ_EEEEENS4_23SM90_TMA_LOAD_MULTICASTENS4_14ComposedLayoutINS4_7SwizzleILi2ELi4ELi3EEENS4_18smem_ptr_flag_bitsILi16EEENSU_INS5_IJNSA_ILi8EEESH_EEENS5_IJSH_SC_EEEEEEEvNS4_8identityES12_S1C_vS1D_EENS_8epilogue10collective6detail29Sm90TmaWarpSpecializedAdapterINS1G_15DefaultEpilogueISJ_SK_SK_NS1F_6thread17LinearCombinationISJ_Li1EffLNS1K_9ScaleType4KindE0ELNS_15FloatRoundStyleE2ESJ_EENS1_15EpilogueDefaultEEEEEvvEEEEvNT_6ParamsE)
        /*0008*/ 	.word	0x000000a8


	//----- nvinfo : EIATTR_FRAME_SIZE
	.align		4
.L_15:
        /*000c*/ 	.byte	0x04, 0x11
        /*000e*/ 	.short	(.L_17 - .L_16)
	.align		4
.L_16:
        /*0010*/ 	.word	index@(_ZN7cutlass13device_kernelINS_4gemm6kernel13GemmUniversalIN4cute5tupleIJiiiiEEENS1_10collective13CollectiveMmaINS1_34MainloopSm90TmaGmmaWarpSpecializedILi5ENS5_IJNS4_1CILi2EEESB_NSA_ILi1EEEEEENS1_35KernelTmaWarpSpecializedCooperativeEEENS5_IJNSA_ILi128EEESG_NSA_ILi32EEEEEENS_6half_tENS5_IJlSC_lEEESJ_SK_NS4_8TiledMMAINS4_8MMA_AtomIJNS4_4SM904GMMA26MMA_64x128x16_F32F16F16_SSILNSO_5MajorE0ELSQ_0ELNSO_7ScaleInE1ELSR_1EEEEEENS4_6LayoutINS5_IJSB_SC_SC_EEENS5_IJSC_NSA_ILi0EEESW_EEEEENS5_IJNS4_10UnderscoreESZ_SZ_EEEEENS4_23SM90_TMA_LOAD_MULTICASTENS4_14ComposedLayoutINS4_7SwizzleILi2ELi4ELi3EEENS4_18smem_ptr_flag_bitsILi16EEENSU_INS5_IJNSA_ILi8EEESH_EEENS5_IJSH_SC_EEEEEEEvNS4_8identityES12_S1C_vS1D_EENS_8epilogue10collective6detail29Sm90TmaWarpSpecializedAdapterINS1G_15DefaultEpilogueISJ_SK_SK_NS1F_6thread17LinearCombinationISJ_Li1EffLNS1K_9ScaleType4KindE0ELNS_15FloatRoundStyleE2ESJ_EENS1_15EpilogueDefaultEEEEEvvEEEEvNT_6ParamsE)
        /*0014*/ 	.word	0x00000000


	//----- nvinfo : EIATTR_MIN_STACK_SIZE
	.align		4
.L_17:
        /*0018*/ 	.byte	0x04, 0x12
        /*001a*/ 	.short	(.L_19 - .L_18)
	.align		4
.L_18:
        /*001c*/ 	.word	index@(_ZN7cutlass13device_kernelINS_4gemm6kernel13GemmUniversalIN4cute5tupleIJiiiiEEENS1_10collective13CollectiveMmaINS1_34MainloopSm90TmaGmmaWarpSpecializedILi5ENS5_IJNS4_1CILi2EEESB_NSA_ILi1EEEEEENS1_35KernelTmaWarpSpecializedCooperativeEEENS5_IJNSA_ILi128EEESG_NSA_ILi32EEEEEENS_6half_tENS5_IJlSC_lEEESJ_SK_NS4_8TiledMMAINS4_8MMA_AtomIJNS4_4SM904GMMA26MMA_64x128x16_F32F16F16_SSILNSO_5MajorE0ELSQ_0ELNSO_7ScaleInE1ELSR_1EEEEEENS4_6LayoutINS5_IJSB_SC_SC_EEENS5_IJSC_NSA_ILi0EEESW_EEEEENS5_IJNS4_10UnderscoreESZ_SZ_EEEEENS4_23SM90_TMA_LOAD_MULTICASTENS4_14ComposedLayoutINS4_7SwizzleILi2ELi4ELi3EEENS4_18smem_ptr_flag_bitsILi16EEENSU_INS5_IJNSA_ILi8EEESH_EEENS5_IJSH_SC_EEEEEEEvNS4_8identityES12_S1C_vS1D_EENS_8epilogue10collective6detail29Sm90TmaWarpSpecializedAdapterINS1G_15DefaultEpilogueISJ_SK_SK_NS1F_6thread17LinearCombinationISJ_Li1EffLNS1K_9ScaleType4KindE0ELNS_15FloatRoundStyleE2ESJ_EENS1_15EpilogueDefaultEEEEEvvEEEEvNT_6ParamsE)
        /*0020*/ 	.word	0x00000000
.L_19:


//--------------------- .nv.compat                --------------------------
	.section	.nv.compat,"",@"SHT_CUDA_COMPAT_INFO"
	.align	4
        /*0000*/ 	.byte	0x02, 0x09, 0x01, 0x00, 0x02, 0x02, 0x04, 0x00, 0x02, 0x05, 0x05, 0x00, 0x03, 0x07, 0x01, 0x01
        /*0010*/ 	.byte	0x02, 0x03, 0x01, 0x00, 0x02, 0x06, 0x01, 0x00, 0x04, 0x0b, 0x08, 0x00, 0x00, 0x00, 0x00, 0x00
        /*0020*/ 	.byte	0x00, 0x00, 0x00, 0x00


//--------------------- .nv.info._ZN7cutlass13device_kernelINS_4gemm6kernel13GemmUniversalIN4cute5tupleIJiiiiEEENS1_10collective13CollectiveMmaINS1_34MainloopSm90TmaGmmaWarpSpecializedILi5ENS5_IJNS4_1CILi2EEESB_NSA_ILi1EEEEEENS1_35KernelTmaWarpSpecializedCooperativeEEENS5_IJNSA_ILi128EEESG_NSA_ILi32EEEEEENS_6half_tENS5_IJlSC_lEEESJ_SK_NS4_8TiledMMAINS4_8MMA_AtomIJNS4_4SM904GMMA26MMA_64x128x16_F32F16F16_SSILNSO_5MajorE0ELSQ_0ELNSO_7ScaleInE1ELSR_1EEEEEENS4_6LayoutINS5_IJSB_SC_SC_EEENS5_IJSC_NSA_ILi0EEESW_EEEEENS5_IJNS4_10UnderscoreESZ_SZ_EEEEENS4_23SM90_TMA_LOAD_MULTICASTENS4_14ComposedLayoutINS4_7SwizzleILi2ELi4ELi3EEENS4_18smem_ptr_flag_bitsILi16EEENSU_INS5_IJNSA_ILi8EEESH_EEENS5_IJSH_SC_EEEEEEEvNS4_8identityES12_S1C_vS1D_EENS_8epilogue10collective6detail29Sm90TmaWarpSpecializedAdapterINS1G_15DefaultEpilogueISJ_SK_SK_NS1F_6thread17LinearCombinationISJ_Li1EffLNS1K_9ScaleType4KindE0ELNS_15FloatRoundStyleE2ESJ_EENS1_15EpilogueDefaultEEEEEvvEEEEvNT_6ParamsE --------------------------
	.section	.nv.info._ZN7cutlass13device_kernelINS_4gemm6kernel13GemmUniversalIN4cute5tupleIJiiiiEEENS1_10collective13CollectiveMmaINS1_34MainloopSm90TmaGmmaWarpSpecializedILi5ENS5_IJNS4_1CILi2EEESB_NSA_ILi1EEEEEENS1_35KernelTmaWarpSpecializedCooperativeEEENS5_IJNSA_ILi128EEESG_NSA_ILi32EEEEEENS_6half_tENS5_IJlSC_lEEESJ_SK_NS4_8TiledMMAINS4_8MMA_AtomIJNS4_4SM904GMMA26MMA_64x128x16_F32F16F16_SSILNSO_5MajorE0ELSQ_0ELNSO_7ScaleInE1ELSR_1EEEEEENS4_6LayoutINS5_IJSB_SC_SC_EEENS5_IJSC_NSA_ILi0EEESW_EEEEENS5_IJNS4_10UnderscoreESZ_SZ_EEEEENS4_23SM90_TMA_LOAD_MULTICASTENS4_14ComposedLayoutINS4_7SwizzleILi2ELi4ELi3EEENS4_18smem_ptr_flag_bitsILi16EEENSU_INS5_IJNSA_ILi8EEESH_EEENS5_IJSH_SC_EEEEEEEvNS4_8identityES12_S1C_vS1D_EENS_8epilogue10collective6detail29Sm90TmaWarpSpecializedAdapterINS1G_15DefaultEpilogueISJ_SK_SK_NS1F_6thread17LinearCombinationISJ_Li1EffLNS1K_9ScaleType4KindE0ELNS_15FloatRoundStyleE2ESJ_EENS1_15EpilogueDefaultEEEEEvvEEEEvNT_6ParamsE,"",@"SHT_CUDA_INFO"
	.sectionflags	@""
	.align	4


	//----- nvinfo : EIATTR_CUDA_API_VERSION
	.align		4
        /*0000*/ 	.byte	0x04, 0x37
        /*0002*/ 	.short	(.L_21 - .L_20)
.L_20:
        /*0004*/ 	.word	0x00000082


	//----- nvinfo : EIATTR_KPARAM_INFO
	.align		4
.L_21:
        /*0008*/ 	.byte	0x04, 0x17
        /*000a*/ 	.short	(.L_23 - .L_22)
.L_22:
        /*000c*/ 	.word	0x00000000
        /*0010*/ 	.short	0x0000
        /*0012*/ 	.short	0x0070
        /*0014*/ 	.byte	0x00, 0xf0, 0x01, 0x10


	//----- nvinfo : EIATTR_SPARSE_MMA_MASK
	.align		4
.L_23:
        /*0018*/ 	.byte	0x03, 0x50
        /*001a*/ 	.short	0x0000


	//----- nvinfo : EIATTR_MAXREG_COUNT
	.align		4
        /*001c*/ 	.byte	0x03, 0x1b
        /*001e*/ 	.short	0x00a8


	//----- nvinfo : EIATTR_NUM_BARRIERS
	.align		4
        /*0020*/ 	.byte	0x02, 0x4c
        /*0022*/ 	.byte	0x01
	.zero		1


	//----- nvinfo : EIATTR_EXTERNS
	.align		4
        /*0024*/ 	.byte	0x04, 0x0f
        /*0026*/ 	.short	(.L_25 - .L_24)


	//   ....[0]....
	.align		4
.L_24:
        /*0028*/ 	.word	index@(__assertfail)


	//----- nvinfo : EIATTR_MERCURY_ISA_VERSION
	.align		4
.L_25:
        /*002c*/ 	.byte	0x03, 0x5f
        /*002e*/ 	.short	0x0101


	//----- nvinfo : EIATTR_INT_WARP_WIDE_INSTR_OFFSETS
	.align		4
        /*0030*/ 	.byte	0x04, 0x31
        /*0032*/ 	.short	(.L_27 - .L_26)


	//   ....[0]....
.L_26:
        /*0034*/ 	.word	0x000004a0


	//   ....[1]....
        /*0038*/ 	.word	0x000004d0


	//   ....[2]....
        /*003c*/ 	.word	0x00000690


	//----- nvinfo : EIATTR_COOP_GROUP_MASK_REGIDS
	.align		4
.L_27:
        /*0040*/ 	.byte	0x04, 0x29
        /*0042*/ 	.short	(.L_29 - .L_28)


	//   ....[0]....
.L_28:
        /*0044*/ 	.word	0xffffffff


	//   ....[1]....
        /*0048*/ 	.word	0xffffffff


	//   ....[2]....
        /*004c*/ 	.word	0xffffffff


	//   ....[3]....
        /*0050*/ 	.word	0xffffffff


	//   ....[4]....
        /*0054*/ 	.word	0xffffffff


	//   ....[5]....
        /*0058*/ 	.word	0xffffffff


	//----- nvinfo : EIATTR_COOP_GROUP_INSTR_OFFSETS
	.align		4
.L_29:
        /*005c*/ 	.byte	0x04, 0x28
        /*005e*/ 	.short	(.L_31 - .L_30)


	//   ....[0]....
.L_30:
        /*0060*/ 	.word	0x00000060


	//   ....[1]....
        /*0064*/ 	.word	0x00000070


	//   ....[2]....
        /*0068*/ 	.word	0x00000130


	//   ....[3]....
        /*006c*/ 	.word	0x000002f0


	//   ....[4]....
        /*0070*/ 	.word	0x00000810


	//   ....[5]....
        /*0074*/ 	.word	0x00001250


	//----- nvinfo : EIATTR_REG_RECONFIG
	.align		4
.L_31:
        /*0078*/ 	.byte	0x01, 0x54
	.zero		2


	//----- nvinfo : EIATTR_SYSCALL_OFFSETS
	.align		4
        /*007c*/ 	.byte	0x04, 0x46
        /*007e*/ 	.short	(.L_33 - .L_32)


	//   ....[0]....
.L_32:
        /*0080*/ 	.word	0x00001410


	//----- nvinfo : EIATTR_MBARRIER_INSTR_OFFSETS
	.align		4
.L_33:
        /*0084*/ 	.byte	0x04, 0x39
        /*0086*/ 	.short	(.L_35 - .L_34)


	//   ....[0]....
.L_34:
        /*0088*/ 	.word	0x00000230
        /*008c*/ 	.word	0x000000ff
        /*0090*/ 	.word	0x00000000
        /*0094*/ 	.short	0x0100
        /*0096*/ 	.byte	0x08
	.zero		1


	//   ....[1]....
        /*0098*/ 	.word	0x00000240
        /*009c*/ 	.word	0x000000ff
        /*00a0*/ 	.word	0x00000028
        /*00a4*/ 	.short	0x0100
        /*00a6*/ 	.byte	0x08
	.zero		1


	//   ....[2]....
        /*00a8*/ 	.word	0x00000250
        /*00ac*/ 	.word	0x000000ff
        /*00b0*/ 	.word	0x00000008
        /*00b4*/ 	.short	0x0100
        /*00b6*/ 	.byte	0x08
	.zero		1


	//   ....[3]....
        /*00b8*/ 	.word	0x00000260
        /*00bc*/ 	.word	0x000000ff
        /*00c0*/ 	.word	0x00000030
        /*00c4*/ 	.short	0x0100
        /*00c6*/ 	.byte	0x08
	.zero		1


	//   ....[4]....
        /*00c8*/ 	.word	0x00000270
        /*00cc*/ 	.word	0x000000ff
        /*00d0*/ 	.word	0x00000010
        /*00d4*/ 	.short	0x0100
        /*00d6*/ 	.byte	0x08
	.zero		1


	//   ....[5]....
        /*00d8*/ 	.word	0x00000280
        /*00dc*/ 	.word	0x000000ff
        /*00e0*/ 	.word	0x00000038
        /*00e4*/ 	.short	0x0100
        /*00e6*/ 	.byte	0x08
	.zero		1


	//   ....[6]....
        /*00e8*/ 	.word	0x00000290
        /*00ec*/ 	.word	0x000000ff
        /*00f0*/ 	.word	0x00000018
        /*00f4*/ 	.short	0x0100
        /*00f6*/ 	.byte	0x08
	.zero		1


	//   ....[7]....
        /*00f8*/ 	.word	0x000002a0
        /*00fc*/ 	.word	0x000000ff
        /*0100*/ 	.word	0x00000040
        /*0104*/ 	.short	0x0100
        /*0106*/ 	.byte	0x08
	.zero		1


	//   ....[8]....
        /*0108*/ 	.word	0x000002b0
        /*010c*/ 	.word	0x000000ff
        /*0110*/ 	.word	0x00000020
        /*0114*/ 	.short	0x0100
        /*0116*/ 	.byte	0x08
	.zero		1


	//   ....[9]....
        /*0118*/ 	.word	0x000002c0
        /*011c*/ 	.word	0x000000ff
        /*0120*/ 	.word	0x00000048
        /*0124*/ 	.short	0x0100
        /*0126*/ 	.byte	0x08
	.zero		1


	//   ....[10]....
        /*0128*/ 	.word	0x00000710
        /*012c*/ 	.word	0x000000ff
        /*0130*/ 	.word	0x00000060
        /*0134*/ 	.short	0x0100
        /*0136*/ 	.byte	0x06
	.zero		1


	//   ....[11]....
        /*0138*/ 	.word	0x000007a0
        /*013c*/ 	.word	0x000000ff
        /*0140*/ 	.word	0x00000068
        /*0144*/ 	.short	0x0100
        /*0146*/ 	.byte	0x06
	.zero		1


	//   ....[12]....
        /*0148*/ 	.word	0x000014d0
        /*014c*/ 	.word	0x00000003
        /*0150*/ 	.word	0x00000000
        /*0154*/ 	.short	0x010a
        /*0156*/ 	.byte	0x3f
	.zero		1


	//   ....[13]....
        /*0158*/ 	.word	0x00001510
        /*015c*/ 	.word	0x00000003
        /*0160*/ 	.word	0x00000000
        /*0164*/ 	.short	0x010a
        /*0166*/ 	.byte	0x3f
	.zero		1


	//   ....[14]....
        /*0168*/ 	.word	0x000017e0
        /*016c*/ 	.word	0x00000005
        /*0170*/ 	.word	0x00000000
        /*0174*/ 	.short	0x010a
        /*0176*/ 	.byte	0x3f
	.zero		1


	//   ....[15]....
        /*0178*/ 	.word	0x00001820
        /*017c*/ 	.word	0x00000005
        /*0180*/ 	.word	0x00000000
        /*0184*/ 	.short	0x010a
        /*0186*/ 	.byte	0x3f
	.zero		1


	//   ....[16]....
        /*0188*/ 	.word	0x00001980
        /*018c*/ 	.word	0x00000004
        /*0190*/ 	.word	0x00000000
        /*0194*/ 	.short	0x0101
        /*0196*/ 	.byte	0x3f
	.zero		1


	//   ....[17]....
        /*0198*/ 	.word	0x00001ba0
        /*019c*/ 	.word	0x00000000
        /*01a0*/ 	.word	0x00000000
        /*01a4*/ 	.short	0x0101
        /*01a6*/ 	.byte	0x3f
	.zero		1


	//   ....[18]....
        /*01a8*/ 	.word	0x00006f70
        /*01ac*/ 	.word	0x0000000e
        /*01b0*/ 	.word	0x00000028
        /*01b4*/ 	.short	0x010a
        /*01b6*/ 	.byte	0x3f
	.zero		1


	//   ....[19]....
        /*01b8*/ 	.word	0x00007330
        /*01bc*/ 	.word	0x00000006
        /*01c0*/ 	.word	0x00000068
        /*01c4*/ 	.short	0x0101
        /*01c6*/ 	.byte	0x3f
	.zero		1


	//   ....[20]....
        /*01c8*/ 	.word	0x00007a60
        /*01cc*/ 	.word	0x00000007
        /*01d0*/ 	.word	0x00000000
        /*01d4*/ 	.short	0x010a
        /*01d6*/ 	.byte	0x3f
	.zero		1


	//   ....[21]....
        /*01d8*/ 	.word	0x00007ae0
        /*01dc*/ 	.word	0x00000009
        /*01e0*/ 	.word	0x00000000
        /*01e4*/ 	.short	0x010a
        /*01e6*/ 	.byte	0x3f
	.zero		1


	//   ....[22]....
        /*01e8*/ 	.word	0x00007b70
        /*01ec*/ 	.word	0x00000006
        /*01f0*/ 	.word	0x00000000
        /*01f4*/ 	.short	0x010a
        /*01f6*/ 	.byte	0x3f
	.zero		1


	//   ....[23]....
        /*01f8*/ 	.word	0x00007c00
        /*01fc*/ 	.word	0x00000009
        /*0200*/ 	.word	0x00000000
        /*0204*/ 	.short	0x010a
        /*0206*/ 	.byte	0x3f
	.zero		1


	//   ....[24]....
        /*0208*/ 	.word	0x00007c90
        /*020c*/ 	.word	0x00000003
        /*0210*/ 	.word	0x00000000
        /*0214*/ 	.short	0x010a
        /*0216*/ 	.byte	0x3f
	.zero		1


	//   ....[25]....
        /*0218*/ 	.word	0x00007cf0
        /*021c*/ 	.word	0x00000003
        /*0220*/ 	.word	0x00000000
        /*0224*/ 	.short	0x010a
        /*0226*/ 	.byte	0x3f
	.zero		1


	//   ....[26]....
        /*0228*/ 	.word	0x00007d40
        /*022c*/ 	.word	0x00000005
        /*0230*/ 	.word	0x00000000
        /*0234*/ 	.short	0x010a
        /*0236*/ 	.byte	0x3f
	.zero		1


	//   ....[27]....
        /*0238*/ 	.word	0x00007e10
        /*023c*/ 	.word	0x0000000e
        /*0240*/ 	.word	0x00000028
        /*0244*/ 	.short	0x010a
        /*0246*/ 	.byte	0x3f
	.zero		1


	//   ....[28]....
        /*0248*/ 	.word	0x00007ee0
        /*024c*/ 	.word	0x00000007
        /*0250*/ 	.word	0x00000000
        /*0254*/ 	.short	0x010a
        /*0256*/ 	.byte	0x3f
	.zero		1


	//   ....[29]....
        /*0258*/ 	.word	0x00007f30
        /*025c*/ 	.word	0x00000009
        /*0260*/ 	.word	0x00000000
        /*0264*/ 	.short	0x010a
        /*0266*/ 	.byte	0x3f
	.zero		1


	//   ....[30]....
        /*0268*/ 	.word	0x00007f80
        /*026c*/ 	.word	0x00000006
        /*0270*/ 	.word	0x00000000
        /*0274*/ 	.short	0x010a
        /*0276*/ 	.byte	0x3f
	.zero		1


	//   ....[31]....
        /*0278*/ 	.word	0x00007fd0
        /*027c*/ 	.word	0x00000009
        /*0280*/ 	.word	0x00000000
        /*0284*/ 	.short	0x010a
        /*0286*/ 	.byte	0x3f
	.zero		1


	//----- nvinfo : EIATTR_NUM_MBARRIERS
	.align		4
.L_35:
        /*0288*/ 	.byte	0x03, 0x38
        /*028a*/ 	.short	0x000c


	//----- nvinfo : EIATTR_EXIT_INSTR_OFFSETS
	.align		4
        /*028c*/ 	.byte	0x04, 0x1c
        /*028e*/ 	.short	(.L_37 - .L_36)


	//   ....[0]....
.L_36:
        /*0290*/ 	.word	0x00000970


	//   ....[1]....
        /*0294*/ 	.word	0x00001180


	//   ....[2]....
        /*0298*/ 	.word	0x000065c0


	//   ....[3]....
        /*029c*/ 	.word	0x00006b20


	//   ....[4]....
        /*02a0*/ 	.word	0x00007ce0


	//----- nvinfo : EIATTR_MAX_THREADS
	.align		4
.L_37:
        /*02a4*/ 	.byte	0x04, 0x05
        /*02a6*/ 	.short	(.L_39 - .L_38)
.L_38:
        /*02a8*/ 	.word	0x00000180
        /*02ac*/ 	.word	0x00000001
        /*02b0*/ 	.word	0x00000001


	//----- nvinfo : EIATTR_CRS_STACK_SIZE
	.align		4
.L_39:
        /*02b4*/ 	.byte	0x04, 0x1e
        /*02b6*/ 	.short	(.L_41 - .L_40)
.L_40:
        /*02b8*/ 	.word	0x00000000


	//----- nvinfo : EIATTR_CBANK_PARAM_SIZE
	.align		4
.L_41:
        /*02bc*/ 	.byte	0x03, 0x19
        /*02be*/ 	.short	0x0470


	//----- nvinfo : EIATTR_PARAM_CBANK
	.align		4
        /*02c0*/ 	.byte	0x04, 0x0a
        /*02c2*/ 	.short	(.L_43 - .L_42)
	.align		4
.L_42:
        /*02c4*/ 	.word	index@(.nv.constant0._ZN7cutlass13device_kernelINS_4gemm6kernel13GemmUniversalIN4cute5tupleIJiiiiEEENS1_10collective13CollectiveMmaINS1_34MainloopSm90TmaGmmaWarpSpecializedILi5ENS5_IJNS4_1CILi2EEESB_NSA_ILi1EEEEEENS1_35KernelTmaWarpSpecializedCooperativeEEENS5_IJNSA_ILi128EEESG_NSA_ILi32EEEEEENS_6half_tENS5_IJlSC_lEEESJ_SK_NS4_8TiledMMAINS4_8MMA_AtomIJNS4_4SM904GMMA26MMA_64x128x16_F32F16F16_SSILNSO_5MajorE0ELSQ_0ELNSO_7ScaleInE1ELSR_1EEEEEENS4_6LayoutINS5_IJSB_SC_SC_EEENS5_IJSC_NSA_ILi0EEESW_EEEEENS5_IJNS4_10UnderscoreESZ_SZ_EEEEENS4_23SM90_TMA_LOAD_MULTICASTENS4_14ComposedLayoutINS4_7SwizzleILi2ELi4ELi3EEENS4_18smem_ptr_flag_bitsILi16EEENSU_INS5_IJNSA_ILi8EEESH_EEENS5_IJSH_SC_EEEEEEEvNS4_8identityES12_S1C_vS1D_EENS_8epilogue10collective6detail29Sm90TmaWarpSpecializedAdapterINS1G_15DefaultEpilogueISJ_SK_SK_NS1F_6thread17LinearCombinationISJ_Li1EffLNS1K_9ScaleType4KindE0ELNS_15FloatRoundStyleE2ESJ_EENS1_15EpilogueDefaultEEEEEvvEEEEvNT_6ParamsE)
        /*02c8*/ 	.short	0x0210
        /*02ca*/ 	.short	0x0470


	//----- nvinfo : EIATTR_SW_WAR
	.align		4
.L_43:
        /*02cc*/ 	.byte	0x04, 0x36
        /*02ce*/ 	.short	(.L_45 - .L_44)
.L_44:
        /*02d0*/ 	.word	0x00000008
.L_45:


//--------------------- .nv.callgraph             --------------------------
	.section	.nv.callgraph,"",@"SHT_CUDA_CALLGRAPH"
	.align	4
	.sectionentsize	8
	.align		4
        /*0000*/ 	.word	0x00000000
	.align		4
        /*0004*/ 	.word	0xffffffff
	.align		4
        /*0008*/ 	.word	index@(_ZN7cutlass13device_kernelINS_4gemm6kernel13GemmUniversalIN4cute5tupleIJiiiiEEENS1_10collective13CollectiveMmaINS1_34MainloopSm90TmaGmmaWarpSpecializedILi5ENS5_IJNS4_1CILi2EEESB_NSA_ILi1EEEEEENS1_35KernelTmaWarpSpecializedCooperativeEEENS5_IJNSA_ILi128EEESG_NSA_ILi32EEEEEENS_6half_tENS5_IJlSC_lEEESJ_SK_NS4_8TiledMMAINS4_8MMA_AtomIJNS4_4SM904GMMA26MMA_64x128x16_F32F16F16_SSILNSO_5MajorE0ELSQ_0ELNSO_7ScaleInE1ELSR_1EEEEEENS4_6LayoutINS5_IJSB_SC_SC_EEENS5_IJSC_NSA_ILi0EEESW_EEEEENS5_IJNS4_10UnderscoreESZ_SZ_EEEEENS4_23SM90_TMA_LOAD_MULTICASTENS4_14ComposedLayoutINS4_7SwizzleILi2ELi4ELi3EEENS4_18smem_ptr_flag_bitsILi16EEENSU_INS5_IJNSA_ILi8EEESH_EEENS5_IJSH_SC_EEEEEEEvNS4_8identityES12_S1C_vS1D_EENS_8epilogue10collective6detail29Sm90TmaWarpSpecializedAdapterINS1G_15DefaultEpilogueISJ_SK_SK_NS1F_6thread17LinearCombinationISJ_Li1EffLNS1K_9ScaleType4KindE0ELNS_15FloatRoundStyleE2ESJ_EENS1_15EpilogueDefaultEEEEEvvEEEEvNT_6ParamsE)
	.align		4
        /*000c*/ 	.word	index@(__assertfail)
	.align		4
        /*0010*/ 	.word	0x00000000
	.align		4
        /*0014*/ 	.word	0xfffffffe
	.align		4
        /*0018*/ 	.word	0x00000000
	.align		4
        /*001c*/ 	.word	0xfffffffd
	.align		4
        /*0020*/ 	.word	0x00000000
	.align		4
        /*0024*/ 	.word	0xfffffffc


//--------------------- .nv.constant4             --------------------------
	.section	.nv.constant4,"a",@progbits
	.align	8
	.align		8
.nv.constant4:
        /*0000*/ 	.dword	__assertfail
	.align		8
        /*0008*/ 	.dword	__unnamed_1
	.align		8
        /*0010*/ 	.dword	_ZN39_INTERNAL_33957116_4_k_cu_4d50a9a8_38044cuda3std3__45__cpo5beginE
	.align		8
        /*0018*/ 	.dword	_ZN39_INTERNAL_33957116_4_k_cu_4d50a9a8_38044cuda3std3__45__cpo3endE
	.align		8
        /*0020*/ 	.dword	_ZN39_INTERNAL_33957116_4_k_cu_4d50a9a8_38044cuda3std3__45__cpo6cbeginE
	.align		8
        /*0028*/ 	.dword	_ZN39_INTERNAL_33957116_4_k_cu_4d50a9a8_38044cuda3std3__45__cpo4cendE
	.align		8
        /*0030*/ 	.dword	_ZN39_INTERNAL_33957116_4_k_cu_4d50a9a8_38044cuda3std3__441_GLOBAL__N__33957116_4_k_cu_4d50a9a8_38046ignoreE
	.align		8
        /*0038*/ 	.dword	_ZN39_INTERNAL_33957116_4_k_cu_4d50a9a8_38044cuda3std3__419piecewise_constructE
	.align		8
        /*0040*/ 	.dword	_ZN39_INTERNAL_33957116_4_k_cu_4d50a9a8_38044cuda3std3__48in_placeE
	.align		8
        /*0048*/ 	.dword	_ZN39_INTERNAL_33957116_4_k_cu_4d50a9a8_38044cuda3std6ranges3__45__cpo4swapE
	.align		8
        /*0050*/ 	.dword	_ZN39_INTERNAL_33957116_4_k_cu_4d50a9a8_38044cuda3std6ranges3__45__cpo9iter_moveE
	.align		8
        /*0058*/ 	.dword	_ZN39_INTERNAL_33957116_4_k_cu_4d50a9a8_38044cute7productE
	.align		8
        /*0060*/ 	.dword	_ZN39_INTERNAL_33957116_4_k_cu_4d50a9a8_38044cute1_E
	.align		8
        /*0068*/ 	.dword	$str$22
	.align		8
        /*0070*/ 	.dword	$str$23


//--------------------- .text._ZN7cutlass13device_kernelINS_4gemm6kernel13GemmUniversalIN4cute5tupleIJiiiiEEENS1_10collective13CollectiveMmaINS1_34MainloopSm90TmaGmmaWarpSpecializedILi5ENS5_IJNS4_1CILi2EEESB_NSA_ILi1EEEEEENS1_35KernelTmaWarpSpecializedCooperativeEEENS5_IJNSA_ILi128EEESG_NSA_ILi32EEEEEENS_6half_tENS5_IJlSC_lEEESJ_SK_NS4_8TiledMMAINS4_8MMA_AtomIJNS4_4SM904GMMA26MMA_64x128x16_F32F16F16_SSILNSO_5MajorE0ELSQ_0ELNSO_7ScaleInE1ELSR_1EEEEEENS4_6LayoutINS5_IJSB_SC_SC_EEENS5_IJSC_NSA_ILi0EEESW_EEEEENS5_IJNS4_10UnderscoreESZ_SZ_EEEEENS4_23SM90_TMA_LOAD_MULTICASTENS4_14ComposedLayoutINS4_7SwizzleILi2ELi4ELi3EEENS4_18smem_ptr_flag_bitsILi16EEENSU_INS5_IJNSA_ILi8EEESH_EEENS5_IJSH_SC_EEEEEEEvNS4_8identityES12_S1C_vS1D_EENS_8epilogue10collective6detail29Sm90TmaWarpSpecializedAdapterINS1G_15DefaultEpilogueISJ_SK_SK_NS1F_6thread17LinearCombinationISJ_Li1EffLNS1K_9ScaleType4KindE0ELNS_15FloatRoundStyleE2ESJ_EENS1_15EpilogueDefaultEEEEEvvEEEEvNT_6ParamsE --------------------------
	.section	.text._ZN7cutlass13device_kernelINS_4gemm6kernel13GemmUniversalIN4cute5tupleIJiiiiEEENS1_10collective13CollectiveMmaINS1_34MainloopSm90TmaGmmaWarpSpecializedILi5ENS5_IJNS4_1CILi2EEESB_NSA_ILi1EEEEEENS1_35KernelTmaWarpSpecializedCooperativeEEENS5_IJNSA_ILi128EEESG_NSA_ILi32EEEEEENS_6half_tENS5_IJlSC_lEEESJ_SK_NS4_8TiledMMAINS4_8MMA_AtomIJNS4_4SM904GMMA26MMA_64x128x16_F32F16F16_SSILNSO_5MajorE0ELSQ_0ELNSO_7ScaleInE1ELSR_1EEEEEENS4_6LayoutINS5_IJSB_SC_SC_EEENS5_IJSC_NSA_ILi0EEESW_EEEEENS5_IJNS4_10UnderscoreESZ_SZ_EEEEENS4_23SM90_TMA_LOAD_MULTICASTENS4_14ComposedLayoutINS4_7SwizzleILi2ELi4ELi3EEENS4_18smem_ptr_flag_bitsILi16EEENSU_INS5_IJNSA_ILi8EEESH_EEENS5_IJSH_SC_EEEEEEEvNS4_8identityES12_S1C_vS1D_EENS_8epilogue10collective6detail29Sm90TmaWarpSpecializedAdapterINS1G_15DefaultEpilogueISJ_SK_SK_NS1F_6thread17LinearCombinationISJ_Li1EffLNS1K_9ScaleType4KindE0ELNS_15FloatRoundStyleE2ESJ_EENS1_15EpilogueDefaultEEEEEvvEEEEvNT_6ParamsE,"ax",@progbits
	.align	128
.text._ZN7cutlass13device_kernelINS_4gemm6kernel13GemmUniversalIN4cute5tupleIJiiiiEEENS1_10collective13CollectiveMmaINS1_34MainloopSm90TmaGmmaWarpSpecializedILi5ENS5_IJNS4_1CILi2EEESB_NSA_ILi1EEEEEENS1_35KernelTmaWarpSpecializedCooperativeEEENS5_IJNSA_ILi128EEESG_NSA_ILi32EEEEEENS_6half_tENS5_IJlSC_lEEESJ_SK_NS4_8TiledMMAINS4_8MMA_AtomIJNS4_4SM904GMMA26MMA_64x128x16_F32F16F16_SSILNSO_5MajorE0ELSQ_0ELNSO_7ScaleInE1ELSR_1EEEEEENS4_6LayoutINS5_IJSB_SC_SC_EEENS5_IJSC_NSA_ILi0EEESW_EEEEENS5_IJNS4_10UnderscoreESZ_SZ_EEEEENS4_23SM90_TMA_LOAD_MULTICASTENS4_14ComposedLayoutINS4_7SwizzleILi2ELi4ELi3EEENS4_18smem_ptr_flag_bitsILi16EEENSU_INS5_IJNSA_ILi8EEESH_EEENS5_IJSH_SC_EEEEEEEvNS4_8identityES12_S1C_vS1D_EENS_8epilogue10collective6detail29Sm90TmaWarpSpecializedAdapterINS1G_15DefaultEpilogueISJ_SK_SK_NS1F_6thread17LinearCombinationISJ_Li1EffLNS1K_9ScaleType4KindE0ELNS_15FloatRoundStyleE2ESJ_EENS1_15EpilogueDefaultEEEEEvvEEEEvNT_6ParamsE:
        .type           _ZN7cutlass13device_kernelINS_4gemm6kernel13GemmUniversalIN4cute5tupleIJiiiiEEENS1_10collective13CollectiveMmaINS1_34MainloopSm90TmaGmmaWarpSpecializedILi5ENS5_IJNS4_1CILi2EEESB_NSA_ILi1EEEEEENS1_35KernelTmaWarpSpecializedCooperativeEEENS5_IJNSA_ILi128EEESG_NSA_ILi32EEEEEENS_6half_tENS5_IJlSC_lEEESJ_SK_NS4_8TiledMMAINS4_8MMA_AtomIJNS4_4SM904GMMA26MMA_64x128x16_F32F16F16_SSILNSO_5MajorE0ELSQ_0ELNSO_7ScaleInE1ELSR_1EEEEEENS4_6LayoutINS5_IJSB_SC_SC_EEENS5_IJSC_NSA_ILi0EEESW_EEEEENS5_IJNS4_10UnderscoreESZ_SZ_EEEEENS4_23SM90_TMA_LOAD_MULTICASTENS4_14ComposedLayoutINS4_7SwizzleILi2ELi4ELi3EEENS4_18smem_ptr_flag_bitsILi16EEENSU_INS5_IJNSA_ILi8EEESH_EEENS5_IJSH_SC_EEEEEEEvNS4_8identityES12_S1C_vS1D_EENS_8epilogue10collective6detail29Sm90TmaWarpSpecializedAdapterINS1G_15DefaultEpilogueISJ_SK_SK_NS1F_6thread17LinearCombinationISJ_Li1EffLNS1K_9ScaleType4KindE0ELNS_15FloatRoundStyleE2ESJ_EENS1_15EpilogueDefaultEEEEEvvEEEEvNT_6ParamsE,@function
        .size           _ZN7cutlass13device_kernelINS_4gemm6kernel13GemmUniversalIN4cute5tupleIJiiiiEEENS1_10collective13CollectiveMmaINS1_34MainloopSm90TmaGmmaWarpSpecializedILi5ENS5_IJNS4_1CILi2EEESB_NSA_ILi1EEEEEENS1_35KernelTmaWarpSpecializedCooperativeEEENS5_IJNSA_ILi128EEESG_NSA_ILi32EEEEEENS_6half_tENS5_IJlSC_lEEESJ_SK_NS4_8TiledMMAINS4_8MMA_AtomIJNS4_4SM904GMMA26MMA_64x128x16_F32F16F16_SSILNSO_5MajorE0ELSQ_0ELNSO_7ScaleInE1ELSR_1EEEEEENS4_6LayoutINS5_IJSB_SC_SC_EEENS5_IJSC_NSA_ILi0EEESW_EEEEENS5_IJNS4_10UnderscoreESZ_SZ_EEEEENS4_23SM90_TMA_LOAD_MULTICASTENS4_14ComposedLayoutINS4_7SwizzleILi2ELi4ELi3EEENS4_18smem_ptr_flag_bitsILi16EEENSU_INS5_IJNSA_ILi8EEESH_EEENS5_IJSH_SC_EEEEEEEvNS4_8identityES12_S1C_vS1D_EENS_8epilogue10collective6detail29Sm90TmaWarpSpecializedAdapterINS1G_15DefaultEpilogueISJ_SK_SK_NS1F_6thread17LinearCombinationISJ_Li1EffLNS1K_9ScaleType4KindE0ELNS_15FloatRoundStyleE2ESJ_EENS1_15EpilogueDefaultEEEEEvvEEEEvNT_6ParamsE,(.L_x_201 - _ZN7cutlass13device_kernelINS_4gemm6kernel13GemmUniversalIN4cute5tupleIJiiiiEEENS1_10collective13CollectiveMmaINS1_34MainloopSm90TmaGmmaWarpSpecializedILi5ENS5_IJNS4_1CILi2EEESB_NSA_ILi1EEEEEENS1_35KernelTmaWarpSpecializedCooperativeEEENS5_IJNSA_ILi128EEESG_NSA_ILi32EEEEEENS_6half_tENS5_IJlSC_lEEESJ_SK_NS4_8TiledMMAINS4_8MMA_AtomIJNS4_4SM904GMMA26MMA_64x128x16_F32F16F16_SSILNSO_5MajorE0ELSQ_0ELNSO_7ScaleInE1ELSR_1EEEEEENS4_6LayoutINS5_IJSB_SC_SC_EEENS5_IJSC_NSA_ILi0EEESW_EEEEENS5_IJNS4_10UnderscoreESZ_SZ_EEEEENS4_23SM90_TMA_LOAD_MULTICASTENS4_14ComposedLayoutINS4_7SwizzleILi2ELi4ELi3EEENS4_18smem_ptr_flag_bitsILi16EEENSU_INS5_IJNSA_ILi8EEESH_EEENS5_IJSH_SC_EEEEEEEvNS4_8identityES12_S1C_vS1D_EENS_8epilogue10collective6detail29Sm90TmaWarpSpecializedAdapterINS1G_15DefaultEpilogueISJ_SK_SK_NS1F_6thread17LinearCombinationISJ_Li1EffLNS1K_9ScaleType4KindE0ELNS_15FloatRoundStyleE2ESJ_EENS1_15EpilogueDefaultEEEEEvvEEEEvNT_6ParamsE)
        .other          _ZN7cutlass13device_kernelINS_4gemm6kernel13GemmUniversalIN4cute5tupleIJiiiiEEENS1_10collective13CollectiveMmaINS1_34MainloopSm90TmaGmmaWarpSpecializedILi5ENS5_IJNS4_1CILi2EEESB_NSA_ILi1EEEEEENS1_35KernelTmaWarpSpecializedCooperativeEEENS5_IJNSA_ILi128EEESG_NSA_ILi32EEEEEENS_6half_tENS5_IJlSC_lEEESJ_SK_NS4_8TiledMMAINS4_8MMA_AtomIJNS4_4SM904GMMA26MMA_64x128x16_F32F16F16_SSILNSO_5MajorE0ELSQ_0ELNSO_7ScaleInE1ELSR_1EEEEEENS4_6LayoutINS5_IJSB_SC_SC_EEENS5_IJSC_NSA_ILi0EEESW_EEEEENS5_IJNS4_10UnderscoreESZ_SZ_EEEEENS4_23SM90_TMA_LOAD_MULTICASTENS4_14ComposedLayoutINS4_7SwizzleILi2ELi4ELi3EEENS4_18smem_ptr_flag_bitsILi16EEENSU_INS5_IJNSA_ILi8EEESH_EEENS5_IJSH_SC_EEEEEEEvNS4_8identityES12_S1C_vS1D_EENS_8epilogue10collective6detail29Sm90TmaWarpSpecializedAdapterINS1G_15DefaultEpilogueISJ_SK_SK_NS1F_6thread17LinearCombinationISJ_Li1EffLNS1K_9ScaleType4KindE0ELNS_15FloatRoundStyleE2ESJ_EENS1_15EpilogueDefaultEEEEEvvEEEEvNT_6ParamsE,@"STO_CUDA_ENTRY STV_DEFAULT"
_ZN7cutlass13device_kernelINS_4gemm6kernel13GemmUniversalIN4cute5tupleIJiiiiEEENS1_10collective13CollectiveMmaINS1_34MainloopSm90TmaGmmaWarpSpecializedILi5ENS5_IJNS4_1CILi2EEESB_NSA_ILi1EEEEEENS1_35KernelTmaWarpSpecializedCooperativeEEENS5_IJNSA_ILi128EEESG_NSA_ILi32EEEEEENS_6half_tENS5_IJlSC_lEEESJ_SK_NS4_8TiledMMAINS4_8MMA_AtomIJNS4_4SM904GMMA26MMA_64x128x16_F32F16F16_SSILNSO_5MajorE0ELSQ_0ELNSO_7ScaleInE1ELSR_1EEEEEENS4_6LayoutINS5_IJSB_SC_SC_EEENS5_IJSC_NSA_ILi0EEESW_EEEEENS5_IJNS4_10UnderscoreESZ_SZ_EEEEENS4_23SM90_TMA_LOAD_MULTICASTENS4_14ComposedLayoutINS4_7SwizzleILi2ELi4ELi3EEENS4_18smem_ptr_flag_bitsILi16EEENSU_INS5_IJNSA_ILi8EEESH_EEENS5_IJSH_SC_EEEEEEEvNS4_8identityES12_S1C_vS1D_EENS_8epilogue10collective6detail29Sm90TmaWarpSpecializedAdapterINS1G_15DefaultEpilogueISJ_SK_SK_NS1F_6thread17LinearCombinationISJ_Li1EffLNS1K_9ScaleType4KindE0ELNS_15FloatRoundStyleE2ESJ_EENS1_15EpilogueDefaultEEEEEvvEEEEvNT_6ParamsE:
[----:B------:R-:W0:Y:S01]  /*0000*/  LDC R1, c[0x0][0x28] ;  /* 0x00000a00ff017b82 */ /* 0x000e220000000800 */
[----:B------:R-:W1:Y:S01]  /*0010*/  S2R R18, SR_TID.X ;  /* 0x0000000000127919 */ /* 0x000e620000002100 */
[----:B------:R-:W-:Y:S01]  /*0020*/  ELECT P0, URZ, PT ;  /* 0x00000000003f782f */ /* 0x000fe20003800000 */
[----:B------:R-:W-:Y:S01]  /*0030*/  BSSY B0, `(.L_x_0) ;  /* 0x000000f000007945 */ /* 0x000fe20003800000 */
[--C-:B-1----:R-:W-:Y:S02]  /*0040*/  SHF.R.U32.HI R0, RZ, 0x5, R18.reuse ;  /* 0x00000005ff007819 */ /* 0x102fe40000011612 */
[----:B------:R-:W-:-:S03]  /*0050*/  SHF.R.U32.HI R3, RZ, 0x7, R18 ;  /* 0x00000007ff037819 */ /* 0x000fc60000011612 */
[----:B------:R-:W1:Y:S04]  /*0060*/  SHFL.IDX PT, R2, R0, RZ, 0x1f ;  /* 0x00001fff00027589 */ /* 0x000e6800000e0000 */
[----:B------:R2:W3:Y:S01]  /*0070*/  SHFL.IDX PT, R5, R3, RZ, 0x1f ;  /* 0x00001fff03057589 */ /* 0x0004e200000e0000 */
[----:B-1----:R-:W-:-:S13]  /*0080*/  ISETP.NE.OR P0, PT, R2, RZ, !P0 ;  /* 0x000000ff0200720c */ /* 0x002fda0004705670 */
[----:B0-23--:R-:W-:Y:S05]  /*0090*/  @P0 BRA `(.L_x_1) ;  /* 0x0000000000200947 */ /* 0x00dfea0003800000 */
[----:B------:R-:W-:Y:S02]  /*00a0*/  ULDC.64 UR4, c[0x0][0x198] ;  /* 0x0000660000047ab9 */ /* 0x000fe40000000a00 */
[----:B------:R-:W-:Y:S02]  /*00b0*/  UIADD3 UR6, UP0, UR4, 0xf0, URZ ;  /* 0x000000f004067890 */ /* 0x000fe4000ff1e03f */
[----:B------:R-:W-:Y:S02]  /*00c0*/  UIADD3 UR4, UP1, UR4, 0x1f0, URZ ;  /* 0x000001f004047890 */ /* 0x000fe4000ff3e03f */
[----:B------:R-:W-:Y:S02]  /*00d0*/  UIADD3.X UR7, URZ, UR5, URZ, UP0, !UPT ;  /* 0x000000053f077290 */ /* 0x000fe400087fe43f */
[----:B------:R-:W-:-:S07]  /*00e0*/  UIADD3.X UR5, URZ, UR5, URZ, UP1, !UPT ;  /* 0x000000053f057290 */ /* 0x000fce0008ffe43f */
[----:B------:R0:W-:Y:S02]  /*00f0*/  UTMACCTL.PF [UR6] ;  /* 0x00000000060079b9 */ /* 0x0001e40008040000 */
[----:B------:R0:W-:Y:S02]  /*0100*/  UTMACCTL.PF [UR4] ;  /* 0x00000000040079b9 */ /* 0x0001e40008040000 */
[----:B0-----:R-:W-:Y:S01]  /*0110*/  NOP ;  /* 0x0000000000007918 */ /* 0x001fe20000000000 */
.L_x_1:
[----:B------:R-:W-:Y:S05]  /*0120*/  BSYNC B0 ;  /* 0x0000000000007941 */ /* 0x000fea0003800000 */
.L_x_0:
[----:B------:R-:W0:Y:S02]  /*0130*/  SHFL.IDX PT, R3, R0, RZ, 0x1f ;  /* 0x00001fff00037589 */ /* 0x000e2400000e0000 */
[----:B0-----:R-:W-:-:S13]  /*0140*/  ISETP.NE.AND P0, PT, R3, RZ, PT ;  /* 0x000000ff0300720c */ /* 0x001fda0003f05270 */
[----:B------:R-:W-:Y:S05]  /*0150*/  @P0 BRA `(.L_x_2) ;  /* 0x0000000000600947 */ /* 0x000fea0003800000 */
[----:B------:R-:W0:Y:S01]  /*0160*/  S2UR UR8, SR_CgaCtaId ;  /* 0x00000000000879c3 */ /* 0x000e220000008800 */
[----:B------:R-:W-:Y:S01]  /*0170*/  UMOV UR4, 0x400 ;  /* 0x0000040000047882 */ /* 0x000fe20000000000 */
[----:B------:R-:W-:Y:S01]  /*0180*/  UMOV UR5, 0x1 ;  /* 0x0000000100057882 */ /* 0x000fe20000000000 */
[----:B------:R-:W-:Y:S01]  /*0190*/  UMOV UR6, 0x6 ;  /* 0x0000000600067882 */ /* 0x000fe20000000000 */
[----:B------:R-:W-:Y:S01]  /*01a0*/  ELECT P0, URZ, PT ;  /* 0x00000000003f782f */ /* 0x000fe20003800000 */
[----:B------:R-:W-:-:S04]  /*01b0*/  UIADD3 UR6, -UR6, 0x100000, URZ ;  /* 0x0010000006067890 */ /* 0x000fc8000fffe13f */
[----:B------:R-:W-:Y:S02]  /*01c0*/  USHF.L.U32 UR7, UR6, 0xb, URZ ;  /* 0x0000000b06077899 */ /* 0x000fe4000800063f */
[----:B------:R-:W-:Y:S02]  /*01d0*/  USHF.L.U32 UR6, UR6, 0x1, URZ ;  /* 0x0000000106067899 */ /* 0x000fe4000800063f */
[----:B0-----:R-:W-:Y:S02]  /*01e0*/  ULEA UR8, UR8, UR4, 0x18 ;  /* 0x0000000408087291 */ /* 0x001fe4000f8ec03f */
[----:B------:R-:W-:-:S04]  /*01f0*/  UIADD3 UR4, -UR5, 0x100000, URZ ;  /* 0x0010000005047890 */ /* 0x000fc8000fffe13f */
[----:B------:R-:W-:Y:S02]  /*0200*/  USHF.L.U32 UR5, UR4, 0xb, URZ ;  /* 0x0000000b04057899 */ /* 0x000fe4000800063f */
[----:B------:R-:W-:Y:S01]  /*0210*/  USHF.L.U32 UR4, UR4, 0x1, URZ ;  /* 0x0000000104047899 */ /* 0x000fe2000800063f */
[----:B------:R-:W0:Y:S11]  /*0220*/  FENCE.VIEW.ASYNC.S ;  /* 0x00000000000073c6 */ /* 0x000e360000000000 */
[----:B0-----:R0:W1:Y:S01]  /*0230*/  SYNCS.EXCH.64 URZ, [UR8], UR4 ;  /* 0x00000004083f75b2 */ /* 0x0010620008000100 */
[----:B------:R0:W2:Y:S01]  /*0240*/  SYNCS.EXCH.64 URZ, [UR8+0x28], UR6 ;  /* 0x00002806083f75b2 */ /* 0x0000a20008000100 */
[----:B------:R0:W3:Y:S01]  /*0250*/  SYNCS.EXCH.64 URZ, [UR8+0x8], UR4 ;  /* 0x00000804083f75b2 */ /* 0x0000e20008000100 */
[----:B------:R0:W4:Y:S01]  /*0260*/  SYNCS.EXCH.64 URZ, [UR8+0x30], UR6 ;  /* 0x00003006083f75b2 */ /* 0x0001220008000100 */
[----:B------:R0:W0:Y:S01]  /*0270*/  SYNCS.EXCH.64 URZ, [UR8+0x10], UR4 ;  /* 0x00001004083f75b2 */ /* 0x0000220008000100 */
[----:B------:R0:W0:Y:S01]  /*0280*/  SYNCS.EXCH.64 URZ, [UR8+0x38], UR6 ;  /* 0x00003806083f75b2 */ /* 0x0000220008000100 */
[----:B------:R0:W0:Y:S01]  /*0290*/  SYNCS.EXCH.64 URZ, [UR8+0x18], UR4 ;  /* 0x00001804083f75b2 */ /* 0x0000220008000100 */
[----:B------:R0:W0:Y:S01]  /*02a0*/  SYNCS.EXCH.64 URZ, [UR8+0x40], UR6 ;  /* 0x00004006083f75b2 */ /* 0x0000220008000100 */
[----:B------:R0:W0:Y:S01]  /*02b0*/  SYNCS.EXCH.64 URZ, [UR8+0x20], UR4 ;  /* 0x00002004083f75b2 */ /* 0x0000220008000100 */
[----:B------:R0:W0:Y:S01]  /*02c0*/  SYNCS.EXCH.64 URZ, [UR8+0x48], UR6 ;  /* 0x00004806083f75b2 */ /* 0x0000220008000100 */
[----:B------:R-:W-:Y:S01]  /*02d0*/  NOP ;  /* 0x0000000000007918 */ /* 0x000fe20000000000 */
.L_x_2:
[----:B------:R-:W-:Y:S01]  /*02e0*/  SHF.R.S32.HI R7, RZ, 0x1f, R18 ;  /* 0x0000001fff077819 */ /* 0x000fe20000011412 */
[----:B------:R-:W5:Y:S01]  /*02f0*/  SHFL.IDX PT, R0, R0, RZ, 0x1f ;  /* 0x00001fff00007589 */ /* 0x000f6200000e0000 */
[----:B0-----:R-:W0:Y:S01]  /*0300*/  S2UR UR8, SR_CTAID.X ;  /* 0x00000000000879c3 */ /* 0x001e220000002500 */
[----:B------:R-:W-:Y:S02]  /*0310*/  ELECT P0, URZ, PT ;  /* 0x00000000003f782f */ /* 0x000fe40003800000 */
[----:B------:R-:W-:Y:S01]  /*0320*/  LEA.HI R7, R7, R18, RZ, 0x7 ;  /* 0x0000001207077211 */ /* 0x000fe200078f38ff */
[----:B------:R-:W1:Y:S01]  /*0330*/  S2R R4, SR_CTAID.Y ;  /* 0x0000000000047919 */ /* 0x000e620000002600 */
[----:B------:R-:W-:Y:S01]  /*0340*/  SHF.R.S32.HI R8, RZ, 0x1f, R3 ;  /* 0x0000001fff087819 */ /* 0x000fe20000011403 */
[----:B------:R-:W-:Y:S01]  /*0350*/  ULDC UR4, c[0x0][0x150] ;  /* 0x0000540000047ab9 */ /* 0x000fe20000000800 */
[----:B------:R-:W-:Y:S01]  /*0360*/  LOP3.LUT R7, R7, 0xffffff80, RZ, 0xc0, !PT ;  /* 0xffffff8007077812 */ /* 0x000fe200078ec0ff */
[----:B------:R-:W-:Y:S01]  /*0370*/  NOP ;  /* 0x0000000000007918 */ /* 0x000fe20000000000 */
[----:B------:R-:W-:Y:S01]  /*0380*/  LEA.HI R8, R8, R3, RZ, 0x2 ;  /* 0x0000000308087211 */ /* 0x000fe200078f10ff */
[----:B------:R-:W2:Y:S01]  /*0390*/  LDC R10, c[0x0][0x144] ;  /* 0x00005100ff0a7b82 */ /* 0x000ea20000000800 */
[----:B------:R-:W-:Y:S01]  /*03a0*/  NOP ;  /* 0x0000000000007918 */ /* 0x000fe20000000000 */
[----:B------:R-:W-:Y:S01]  /*03b0*/  IMAD.IADD R6, R18, 0x1, -R7 ;  /* 0x0000000112067824 */ /* 0x000fe200078e0a07 */
[----:B------:R-:W-:Y:S01]  /*03c0*/  LOP3.LUT R8, R8, 0x3ffffffc, RZ, 0xc0, !PT ;  /* 0x3ffffffc08087812 */ /* 0x000fe200078ec0ff */
[----:B------:R-:W-:Y:S01]  /*03d0*/  IMAD.MOV.U32 R22, RZ, RZ, 0x1 ;  /* 0x00000001ff167424 */ /* 0x000fe200078e00ff */
[----:B------:R-:W-:-:S02]  /*03e0*/  ISETP.NE.AND P3, PT, R5, RZ, PT ;  /* 0x000000ff0500720c */ /* 0x000fc40003f65270 */
[----:B------:R-:W-:Y:S01]  /*03f0*/  SHF.R.S32.HI R7, RZ, 0x1f, R6 ;  /* 0x0000001fff077819 */ /* 0x000fe20000011406 */
[----:B------:R-:W-:Y:S01]  /*0400*/  IMAD.IADD R8, R3, 0x1, -R8 ;  /* 0x0000000103087824 */ /* 0x000fe200078e0a08 */
[----:B------:R-:W3:Y:S02]  /*0410*/  LDC R13, c[0x0][0x140] ;  /* 0x00005000ff0d7b82 */ /* 0x000ee40000000800 */
[----:B------:R-:W-:Y:S02]  /*0420*/  LEA.HI R7, R7, R6, RZ, 0x3 ;  /* 0x0000000607077211 */ /* 0x000fe400078f18ff */
[----:B-----5:R-:W-:Y:S02]  /*0430*/  ISETP.NE.OR P0, PT, R0, RZ, !P0 ;  /* 0x000000ff0000720c */ /* 0x020fe40004705670 */
[--C-:B------:R-:W-:Y:S02]  /*0440*/  SHF.R.S32.HI R0, RZ, 0x3, R7.reuse ;  /* 0x00000003ff007819 */ /* 0x100fe40000011407 */
[----:B------:R-:W-:-:S02]  /*0450*/  SHF.R.S32.HI R7, RZ, 0x1f, R7 ;  /* 0x0000001fff077819 */ /* 0x000fc40000011407 */
[----:B0-----:R-:W-:Y:S02]  /*0460*/  I2FP.F32.U32 R9, UR8 ;  /* 0x0000000800097c45 */ /* 0x001fe40008201000 */
[----:B------:R-:W-:-:S03]  /*0470*/  LEA.HI R7, R7, R0, RZ, 0x2 ;  /* 0x0000000007077211 */ /* 0x000fc600078f10ff */
[----:B------:R-:W-:Y:S01]  /*0480*/  FMUL R9, R9, UR4 ;  /* 0x0000000409097c20 */ /* 0x000fe20008400000 */
[----:B------:R-:W-:Y:S01]  /*0490*/  LOP3.LUT R7, R7, 0xfffffffc, RZ, 0xc0, !PT ;  /* 0xfffffffc07077812 */ /* 0x000fe200078ec0ff */
[----:B------:R-:W-:Y:S01]  /*04a0*/  VOTEU.ALL UP0, P0 ;  /* 0x00000000003f7886 */ /* 0x000fe20000000000 */
[----:B-1----:R-:W-:Y:S01]  /*04b0*/  I2FP.F32.U32 R3, R4 ;  /* 0x0000000400037245 */ /* 0x002fe20000201000 */
[----:B------:R-:W-:Y:S01]  /*04c0*/  ULDC UR4, c[0x0][0x154] ;  /* 0x0000550000047ab9 */ /* 0x000fe20000000800 */
[----:B------:R-:W-:Y:S01]  /*04d0*/  VOTEU.ALL UP1, P0 ;  /* 0x00000000003f7886 */ /* 0x000fe20000020000 */
[----:B------:R-:W0:Y:S01]  /*04e0*/  F2I.U32.TRUNC.NTZ R9, R9 ;  /* 0x0000000900097305 */ /* 0x000e22000020f000 */
[----:B------:R-:W-:Y:S01]  /*04f0*/  IMAD.IADD R7, R0, 0x1, -R7 ;  /* 0x0000000100077824 */ /* 0x000fe200078e0a07 */
[----:B------:R-:W1:Y:S01]  /*0500*/  @!UP0 S2UR UR7, SR_CgaCtaId ;  /* 0x00000000000789c3 */ /* 0x000e620000008800 */
[----:B------:R-:W-:Y:S01]  /*0510*/  FMUL R12, R3, UR4 ;  /* 0x00000004030c7c20 */ /* 0x000fe20008400000 */
[----:B------:R-:W-:Y:S01]  /*0520*/  UMOV UR4, 0x20 ;  /* 0x0000002000047882 */ /* 0x000fe20000000000 */
[----:B------:R-:W-:Y:S01]  /*0530*/  IMAD R8, R8, 0x4, R7 ;  /* 0x0000000408087824 */ /* 0x000fe200078e0207 */
[----:B------:R-:W-:Y:S01]  /*0540*/  @!UP0 UMOV UR6, 0x400 ;  /* 0x0000040000068882 */ /* 0x000fe20000000000 */
[----:B------:R-:W-:-:S04]  /*0550*/  @!UP0 UIADD3 UR4, -UR4, 0x100000, URZ ;  /* 0x0010000004048890 */ /* 0x000fc8000fffe13f */
[----:B------:R-:W-:Y:S02]  /*0560*/  @!UP0 USHF.L.U32 UR5, UR4, 0xb, URZ ;  /* 0x0000000b04058899 */ /* 0x000fe4000800063f */
[----:B------:R-:W-:Y:S01]  /*0570*/  @!UP0 USHF.L.U32 UR4, UR4, 0x1, URZ ;  /* 0x0000000104048899 */ /* 0x000fe2000800063f */
[----:B---3--:R-:W-:Y:S01]  /*0580*/  ISETP.EQ.U32.AND P2, PT, R13, 0x1, PT ;  /* 0x000000010d00780c */ /* 0x008fe20003f42070 */
[----:B------:R-:W3:Y:S01]  /*0590*/  F2I.U32.TRUNC.NTZ R12, R12 ;  /* 0x0000000c000c7305 */ /* 0x000ee2000020f000 */
[C---:B------:R-:W-:Y:S01]  /*05a0*/  LEA.HI R0, R8.reuse, R8, RZ, 0x1 ;  /* 0x0000000808007211 */ /* 0x040fe200078f08ff */
[----:B------:R-:W5:Y:S01]  /*05b0*/  LDC R7, c[0x0][0x148] ;  /* 0x00005200ff077b82 */ /* 0x000f620000000800 */
[----:B------:R-:W-:Y:S02]  /*05c0*/  IMAD.SHL.U32 R23, R8, 0x4, RZ ;  /* 0x0000000408177824 */ /* 0x000fe400078e00ff */
[----:B------:R-:W-:Y:S01]  /*05d0*/  LOP3.LUT R11, R0, 0xfffffffe, RZ, 0xc0, !PT ;  /* 0xfffffffe000b7812 */ /* 0x000fe200078ec0ff */
[----:B0-----:R-:W-:Y:S01]  /*05e0*/  IMAD.MOV R15, RZ, RZ, -R9 ;  /* 0x000000ffff0f7224 */ /* 0x001fe200078e0a09 */
[----:B------:R-:W-:-:S02]  /*05f0*/  SHF.R.S32.HI R9, RZ, 0x1f, R2 ;  /* 0x0000001fff097819 */ /* 0x000fc40000011402 */
[----:B------:R-:W-:Y:S01]  /*0600*/  LOP3.LUT R23, R8, 0xc, R23, 0x78, !PT ;  /* 0x0000000c08177812 */ /* 0x000fe200078e7817 */
[----:B--2---:R-:W-:Y:S01]  /*0610*/  IMAD R3, R10, R15, UR8 ;  /* 0x000000080a037e24 */ /* 0x004fe2000f8e020f */
[----:B------:R-:W-:Y:S01]  /*0620*/  LEA.HI R9, R9, R2, RZ, 0x2 ;  /* 0x0000000209097211 */ /* 0x000fe200078f10ff */
[----:B------:R-:W-:-:S03]  /*0630*/  IMAD.IADD R0, R8, 0x1, -R11 ;  /* 0x0000000108007824 */ /* 0x000fc600078e0a0b */
[----:B------:R-:W-:Y:S01]  /*0640*/  LOP3.LUT R9, R9, 0xfffffffc, RZ, 0xc0, !PT ;  /* 0xfffffffc09097812 */ /* 0x000fe200078ec0ff */
[----:B---3--:R-:W-:Y:S01]  /*0650*/  IMAD.MOV R21, RZ, RZ, -R12 ;  /* 0x000000ffff157224 */ /* 0x008fe200078e0a0c */
[----:B------:R-:W-:Y:S01]  /*0660*/  ISETP.NE.AND P4, PT, R0, R3, PT ;  /* 0x000000030000720c */ /* 0x000fe20003f85270 */
[----:B-1----:R-:W-:Y:S02]  /*0670*/  @!UP0 ULEA UR6, UR7, UR6, 0x18 ;  /* 0x0000000607068291 */ /* 0x002fe4000f8ec03f */
[----:B------:R-:W-:Y:S01]  /*0680*/  IMAD.IADD R0, R2, 0x1, -R9 ;  /* 0x0000000102007824 */ /* 0x000fe200078e0a09 */
[----:B------:R-:W-:Y:S01]  /*0690*/  VOTEU.ALL UP0, P0 ;  /* 0x00000000003f7886 */ /* 0x000fe20000000000 */
[----:B------:R-:W-:Y:S01]  /*06a0*/  LOP3.LUT P0, RZ, R6, 0x7, RZ, 0xc0, !PT ;  /* 0x0000000706ff7812 */ /* 0x000fe2000780c0ff */
[----:B------:R-:W-:Y:S02]  /*06b0*/  VIADD R6, R5, 0xffffffff ;  /* 0xffffffff05067836 */ /* 0x000fe40000000000 */
[----:B------:R-:W-:Y:S01]  /*06c0*/  ISETP.NE.AND P1, PT, R0, 0x3, PT ;  /* 0x000000030000780c */ /* 0x000fe20003f25270 */
[----:B-----5:R-:W-:Y:S01]  /*06d0*/  IMAD R9, R7, R21, R4 ;  /* 0x0000001507097224 */ /* 0x020fe200078e0204 */
[----:B------:R-:W-:-:S02]  /*06e0*/  ISETP.LT.U32.AND P0, PT, R23, 0x4, !P0 ;  /* 0x000000041700780c */ /* 0x000fc40004701070 */
[----:B------:R-:W-:Y:S01]  /*06f0*/  ISETP.EQ.OR P1, PT, R0, RZ, !P1 ;  /* 0x000000ff0000720c */ /* 0x000fe20004f22670 */
[----:B------:R-:W0:Y:S02]  /*0700*/  FENCE.VIEW.ASYNC.S ;  /* 0x00000000000073c6 */ /* 0x000e240000000000 */
[----:B0-----:R0:W1:Y:S01]  /*0710*/  @!UP0 SYNCS.EXCH.64 URZ, [UR6+0x60], UR4 ;  /* 0x00006004063f85b2 */ /* 0x0010620008000100 */
[----:B------:R-:W-:Y:S02]  /*0720*/  @P4 LEA.HI R2, R23, R23, RZ, 0x1 ;  /* 0x0000001717024211 */ /* 0x000fe400078f08ff */
[----:B------:R-:W-:Y:S02]  /*0730*/  ISETP.EQ.AND P1, PT, R5, RZ, P1 ;  /* 0x000000ff0500720c */ /* 0x000fe40000f22270 */
[----:B------:R-:W-:Y:S02]  /*0740*/  @P4 SHF.R.S32.HI R2, RZ, 0x1, R2 ;  /* 0x00000001ff024819 */ /* 0x000fe40000011402 */
[----:B------:R-:W-:-:S02]  /*0750*/  ISETP.GE.U32.AND P6, PT, R6, 0x2, PT ;  /* 0x000000020600780c */ /* 0x000fc40003fc6070 */
[----:B------:R-:W-:Y:S02]  /*0760*/  @P4 ISETP.NE.AND P5, PT, R2, R9, PT ;  /* 0x000000090200420c */ /* 0x000fe40003fa5270 */
[----:B------:R-:W-:Y:S02]  /*0770*/  SEL R9, RZ, 0x1, !P0 ;  /* 0x00000001ff097807 */ /* 0x000fe40004000000 */
[----:B------:R-:W-:Y:S02]  /*0780*/  @P4 SEL R22, RZ, 0x1, P5 ;  /* 0x00000001ff164807 */ /* 0x000fe40002800000 */
[----:B------:R-:W-:Y:S01]  /*0790*/  SEL R19, RZ, 0x1, !P1 ;  /* 0x00000001ff137807 */ /* 0x000fe20004800000 */
[----:B------:R0:W2:Y:S01]  /*07a0*/  @!UP1 SYNCS.EXCH.64 URZ, [UR6+0x68], UR4 ;  /* 0x00006804063f95b2 */ /* 0x0000a20008000100 */
[----:B------:R-:W-:Y:S01]  /*07b0*/  LOP3.LUT R22, R22, R9, RZ, 0xc0, !PT ;  /* 0x0000000916167212 */ /* 0x000fe200078ec0ff */
[----:B------:R-:W-:Y:S01]  /*07c0*/  NOP ;  /* 0x0000000000007918 */ /* 0x000fe20000000000 */
[----:B------:R-:W-:Y:S01]  /*07d0*/  SEL R19, R19, 0x2, P6 ;  /* 0x0000000213137807 */ /* 0x000fe20003000000 */
[----:B------:R-:W-:Y:S06]  /*07e0*/  @!P2 BRA `(.L_x_3) ;  /* 0x000000000008a947 */ /* 0x000fec0003800000 */
[----:B-12-4-:R-:W-:Y:S01]  /*07f0*/  UCGABAR_ARV ;  /* 0x00000000000079c7 */ /* 0x016fe20008000000 */
[----:B------:R-:W-:Y:S05]  /*0800*/  BRA `(.L_x_4) ;  /* 0x0000000000047947 */ /* 0x000fea0003800000 */
.L_x_3:
[----:B-12-4-:R-:W-:Y:S01]  /*0810*/  NOP ;  /* 0x0000000000007918 */ /* 0x016fe20000000000 */
.L_x_4:
[----:B------:R-:W1:Y:S01]  /*0820*/  LDC R2, c[0x0][0x65c] ;  /* 0x00019700ff027b82 */ /* 0x000e620000000800 */
[----:B------:R-:W-:Y:S02]  /*0830*/  IMAD.U32 R8, RZ, RZ, UR8 ;  /* 0x00000008ff087e24 */ /* 0x000fe4000f8e00ff */
[----:B------:R-:W-:Y:S01]  /*0840*/  IMAD.MOV.U32 R9, RZ, RZ, RZ ;  /* 0x000000ffff097224 */ /* 0x000fe200078e00ff */
[----:B-1----:R-:W-:-:S04]  /*0850*/  ISETP.NE.AND P1, PT, R2, 0x1, PT ;  /* 0x000000010200780c */ /* 0x002fc80003f25270 */
[----:B------:R-:W-:-:S09]  /*0860*/  P2R R5, PR, RZ, 0x2 ;  /* 0x00000002ff057803 */ /* 0x000fd20000000000 */
[----:B------:R-:W1:Y:S01]  /*0870*/  @P1 LDC R17, c[0x0][0x10] ;  /* 0x00000400ff111b82 */ /* 0x000e620000000800 */
[----:B------:R-:W-:Y:S02]  /*0880*/  @P1 IMAD.MOV.U32 R5, RZ, RZ, RZ ;  /* 0x000000ffff051224 */ /* 0x000fe400078e00ff */
[----:B------:R-:W-:-:S05]  /*0890*/  @P1 IMAD.MOV.U32 R13, RZ, RZ, RZ ;  /* 0x000000ffff0d1224 */ /* 0x000fca00078e00ff */
[----:B------:R-:W2:Y:S01]  /*08a0*/  @!P1 LDC R11, c[0x0][0xc] ;  /* 0x00000300ff0b9b82 */ /* 0x000ea20000000800 */
[----:B-1----:R-:W-:-:S04]  /*08b0*/  @P1 IMAD.WIDE.U32 R16, R17, UR8, R4 ;  /* 0x0000000811101c25 */ /* 0x002fc8000f8e0004 */
[----:B------:R-:W-:Y:S02]  /*08c0*/  @P1 IMAD.IADD R17, R17, 0x1, R13 ;  /* 0x0000000111111824 */ /* 0x000fe400078e020d */
[----:B--2---:R-:W-:-:S04]  /*08d0*/  @!P1 IMAD.WIDE.U32 R8, R4, R11, R8 ;  /* 0x0000000b04089225 */ /* 0x004fc800078e0008 */
[----:B------:R-:W-:Y:S02]  /*08e0*/  @!P1 IMAD.MOV.U32 R16, RZ, RZ, R8 ;  /* 0x000000ffff109224 */ /* 0x000fe400078e0008 */
[----:B------:R-:W-:Y:S01]  /*08f0*/  @!P1 IMAD.MOV.U32 R17, RZ, RZ, R9 ;  /* 0x000000ffff119224 */ /* 0x000fe200078e0009 */
[----:B------:R-:W-:Y:S06]  /*0900*/  @!P2 BRA `(.L_x_5) ;  /* 0x00000000000ca947 */ /* 0x000fec0003800000 */
[----:B------:R-:W-:Y:S01]  /*0910*/  UCGABAR_WAIT ;  /* 0x0000000000007dc7 */ /* 0x000fe20008000000 */
[----:B------:R-:W-:Y:S01]  /*0920*/  CCTL.IVALL ;  /* 0x00000000ff00798f */ /* 0x000fe20002000000 */
[----:B------:R-:W-:Y:S05]  /*0930*/  BRA `(.L_x_6) ;  /* 0x0000000000047947 */ /* 0x000fea0003800000 */
.L_x_5:
[----:B------:R-:W-:Y:S06]  /*0940*/  BAR.SYNC.DEFER_BLOCKING 0x0 ;  /* 0x0000000000007b1d */ /* 0x000fec0000010000 */
.L_x_6:
[----:B------:R-:W-:Y:S05]  /*0950*/  @!P3 BRA `(.L_x_7) ;  /* 0x0000005c001cb947 */ /* 0x000fea0003800000 */
[----:B------:R-:W-:-:S13]  /*0960*/  ISETP.GT.U32.AND P0, PT, R6, 0x1, PT ;  /* 0x000000010600780c */ /* 0x000fda0003f04070 */
[----:B0-----:R-:W-:Y:S05]  /*0970*/  @P0 EXIT ;  /* 0x000000000000094d */ /* 0x001fea0003800000 */
[----:B------:R-:W-:Y:S01]  /*0980*/  ULDC.64 UR4, c[0x0][0x650] ;  /* 0x0001940000047ab9 */ /* 0x000fe20000000a00 */
[----:B------:R-:W-:Y:S01]  /*0990*/  PRMT R0, RZ, 0x7610, R0 ;  /* 0x00007610ff007816 */ /* 0x000fe20000000000 */
[----:B------:R-:W-:Y:S01]  /*09a0*/  IMAD.MOV.U32 R92, RZ, RZ, -0x1 ;  /* 0xffffffffff5c7424 */ /* 0x000fe200078e00ff */
[----:B------:R-:W-:Y:S01]  /*09b0*/  ISETP.GE.U32.AND P0, PT, R16, UR4, PT ;  /* 0x0000000410007c0c */ /* 0x000fe2000bf06070 */
[----:B------:R-:W-:Y:S02]  /*09c0*/  IMAD.MOV.U32 R93, RZ, RZ, -0x1 ;  /* 0xffffffffff5d7424 */ /* 0x000fe400078e00ff */
[----:B------:R-:W-:Y:S01]  /*09d0*/  IMAD.MOV.U32 R91, RZ, RZ, -0x1 ;  /* 0xffffffffff5b7424 */ /* 0x000fe200078e00ff */
[----:B------:R-:W-:-:S13]  /*09e0*/  ISETP.GE.U32.AND.EX P0, PT, R17, UR5, PT, P0 ;  /* 0x0000000511007c0c */ /* 0x000fda000bf06100 */
[----:B------:R-:W-:Y:S05]  /*09f0*/  @P0 BRA `(.L_x_8) ;  /* 0x0000000400280947 */ /* 0x000fea0003800000 */
[----:B------:R-:W0:Y:S01]  /*0a00*/  LDC.64 R24, c[0x0][0x628] ;  /* 0x00018a00ff187b82 */ /* 0x000e220000000a00 */
[----:B------:R-:W-:Y:S02]  /*0a10*/  IMAD.MOV.U32 R8, RZ, RZ, R16 ;  /* 0x000000ffff087224 */ /* 0x000fe400078e0010 */
[----:B------:R-:W-:-:S05]  /*0a20*/  IMAD.MOV.U32 R9, RZ, RZ, R17 ;  /* 0x000000ffff097224 */ /* 0x000fca00078e0011 */
[----:B------:R-:W1:Y:S08]  /*0a30*/  LDC R0, c[0x0][0x630] ;  /* 0x00018c00ff007b82 */ /* 0x000e700000000800 */
[----:B------:R-:W2:Y:S01]  /*0a40*/  LDC.64 R26, c[0x0][0x620] ;  /* 0x00018800ff1a7b82 */ /* 0x000ea20000000a00 */
[----:B0-----:R-:W-:-:S04]  /*0a50*/  ISETP.NE.U32.AND P0, PT, R24, RZ, PT ;  /* 0x000000ff1800720c */ /* 0x001fc80003f05070 */
[----:B------:R-:W-:-:S13]  /*0a60*/  ISETP.NE.AND.EX P0, PT, R25, RZ, PT, P0 ;  /* 0x000000ff1900720c */ /* 0x000fda0003f05300 */
[----:B-12---:R-:W-:Y:S05]  /*0a70*/  @!P0 BRA `(.L_x_9) ;  /* 0x0000000000288947 */ /* 0x006fea0003800000 */
[----:B------:R-:W0:Y:S02]  /*0a80*/  LDC R13, c[0x0][0x634] ;  /* 0x00018d00ff0d7b82 */ /* 0x000e240000000800 */
[----:B0-----:R-:W-:-:S05]  /*0a90*/  IADD3 R13, P0, R16, R13, RZ ;  /* 0x0000000d100d7210 */ /* 0x001fca0007f1e0ff */
[----:B------:R-:W-:-:S04]  /*0aa0*/  IMAD.X R15, RZ, RZ, R17, P0 ;  /* 0x000000ffff0f7224 */ /* 0x000fc800000e0611 */
[----:B------:R-:W-:-:S04]  /*0ab0*/  IMAD.WIDE.U32 R8, R15, R24, RZ ;  /* 0x000000180f087225 */ /* 0x000fc800078e00ff */
[----:B------:R-:W-:-:S04]  /*0ac0*/  IMAD.WIDE.U32 R10, P0, R13, R25, R8 ;  /* 0x000000190d0a7225 */ /* 0x000fc80007800008 */
[----:B------:R-:W-:-:S04]  /*0ad0*/  IMAD.WIDE.U32 R8, R13, R24, RZ ;  /* 0x000000180d087225 */ /* 0x000fc800078e00ff */
[----:B------:R-:W-:Y:S01]  /*0ae0*/  IMAD.X R13, RZ, RZ, RZ, P0 ;  /* 0x000000ffff0d7224 */ /* 0x000fe200000e06ff */
[----:B------:R-:W-:Y:S01]  /*0af0*/  IADD3 RZ, P0, R9, R10, RZ ;  /* 0x0000000a09ff7210 */ /* 0x000fe20007f1e0ff */
[----:B------:R-:W-:-:S04]  /*0b00*/  IMAD.MOV.U32 R12, RZ, RZ, R11 ;  /* 0x000000ffff0c7224 */ /* 0x000fc800078e000b */
[----:B------:R-:W-:-:S08]  /*0b10*/  IMAD.WIDE.U32.X R8, R15, R25, R12, P0 ;  /* 0x000000190f087225 */ /* 0x000fd000000e040c */
.L_x_9:
[----:B------:R-:W0:Y:S01]  /*0b20*/  LDC.64 R24, c[0x0][0x640] ;  /* 0x00019000ff187b82 */ /* 0x000e220000000a00 */
[-CC-:B------:R-:W-:Y:S01]  /*0b30*/  SHF.R.U64 R91, R8, R0.reuse, R9.reuse ;  /* 0x00000000085b7219 */ /* 0x180fe20000001209 */
[----:B------:R-:W-:Y:S01]  /*0b40*/  IMAD R30, R7, R21, R4 ;  /* 0x00000015071e7224 */ /* 0x000fe200078e0204 */
[----:B------:R-:W-:Y:S01]  /*0b50*/  SHF.R.U32.HI R0, RZ, R0, R9 ;  /* 0x00000000ff007219 */ /* 0x000fe20000011609 */
[----:B------:R-:W-:Y:S01]  /*0b60*/  IMAD.MOV.U32 R21, RZ, RZ, 0x1 ;  /* 0x00000001ff157424 */ /* 0x000fe200078e00ff */
[----:B------:R-:W-:-:S03]  /*0b70*/  IADD3 R5, P0, RZ, -R91, RZ ;  /* 0x8000005bff057210 */ /* 0x000fc60007f1e0ff */
[----:B------:R-:W1:Y:S02]  /*0b80*/  LDC R6, c[0x0][0x618] ;  /* 0x00018600ff067b82 */ /* 0x000e640000000800 */
[----:B------:R-:W-:-:S04]  /*0b90*/  IMAD.X R9, RZ, RZ, ~R0, P0 ;  /* 0x000000ffff097224 */ /* 0x000fc800000e0e00 */
[-C--:B------:R-:W-:Y:S02]  /*0ba0*/  IMAD R0, R9, R26.reuse, RZ ;  /* 0x0000001a09007224 */ /* 0x080fe400078e02ff */
[----:B------:R-:W2:Y:S01]  /*0bb0*/  LDC R11, c[0x0][0x608] ;  /* 0x00018200ff0b7b82 */ /* 0x000ea20000000800 */
[----:B------:R-:W-:-:S04]  /*0bc0*/  IMAD.WIDE.U32 R8, R5, R26, R16 ;  /* 0x0000001a05087225 */ /* 0x000fc800078e0010 */
[----:B------:R-:W-:-:S03]  /*0bd0*/  IMAD R5, R5, R27, R0 ;  /* 0x0000001b05057224 */ /* 0x000fc600078e0200 */
[----:B------:R-:W3:Y:S01]  /*0be0*/  LDC R12, c[0x0][0x658] ;  /* 0x00019600ff0c7b82 */ /* 0x000ee20000000800 */
[----:B0-----:R-:W-:Y:S01]  /*0bf0*/  ISETP.NE.U32.AND P0, PT, R24, RZ, PT ;  /* 0x000000ff1800720c */ /* 0x001fe20003f05070 */
[----:B------:R-:W-:Y:S02]  /*0c00*/  IMAD.IADD R5, R9, 0x1, R5 ;  /* 0x0000000109057824 */ /* 0x000fe400078e0205 */
[----:B------:R-:W-:Y:S01]  /*0c10*/  IMAD.MOV.U32 R9, RZ, RZ, -0x1 ;  /* 0xffffffffff097424 */ /* 0x000fe200078e00ff */
[----:B------:R-:W-:-:S03]  /*0c20*/  ISETP.NE.AND.EX P0, PT, R25, RZ, PT, P0 ;  /* 0x000000ff1900720c */ /* 0x000fc60003f05300 */
[----:B------:R-:W0:Y:S01]  /*0c30*/  LDC R15, c[0x0][0x600] ;  /* 0x00018000ff0f7b82 */ /* 0x000e220000000800 */
[-CC-:B-1----:R-:W-:Y:S02]  /*0c40*/  SHF.R.U64 R13, R8, R6.reuse, R5.reuse ;  /* 0x00000006080d7219 */ /* 0x182fe40000001205 */
[----:B------:R-:W-:-:S05]  /*0c50*/  SHF.R.U32.HI R0, RZ, R6, R5 ;  /* 0x00000006ff007219 */ /* 0x000fca0000011605 */
[----:B------:R-:W1:Y:S01]  /*0c60*/  LDC R14, c[0x0][0x648] ;  /* 0x00019200ff0e7b82 */ /* 0x000e620000000800 */
[-CC-:B--2---:R-:W-:Y:S02]  /*0c70*/  SHF.R.U64 R27, R13, R11.reuse, R0.reuse ;  /* 0x0000000b0d1b7219 */ /* 0x184fe40000001200 */
[----:B------:R-:W-:-:S05]  /*0c80*/  SHF.R.U32.HI R5, RZ, R11, R0 ;  /* 0x0000000bff057219 */ /* 0x000fca0000011600 */
[----:B------:R-:W2:Y:S01]  /*0c90*/  LDC R20, c[0x0][0x638] ;  /* 0x00018e00ff147b82 */ /* 0x000ea20000000800 */
[-CC-:B---3--:R-:W-:Y:S02]  /*0ca0*/  SHF.R.U64 R28, R27, R12.reuse, R5.reuse ;  /* 0x0000000c1b1c7219 */ /* 0x188fe40000001205 */
[-C--:B------:R-:W-:Y:S02]  /*0cb0*/  SHF.L.U32 R0, R9, R12.reuse, RZ ;  /* 0x0000000c09007219 */ /* 0x080fe400000006ff */
[----:B------:R-:W-:Y:S01]  /*0cc0*/  SHF.R.U32.HI R5, RZ, R12, R5 ;  /* 0x0000000cff057219 */ /* 0x000fe20000011605 */
[----:B------:R-:W-:Y:S01]  /*0cd0*/  IMAD.MOV.U32 R4, RZ, RZ, R28 ;  /* 0x000000ffff047224 */ /* 0x000fe200078e001c */
[----:B------:R-:W-:Y:S01]  /*0ce0*/  LOP3.LUT R10, RZ, R0, RZ, 0x33, !PT ;  /* 0x00000000ff0a7212 */ /* 0x000fe200078e33ff */
[----:B------:R-:W3:Y:S01]  /*0cf0*/  LDC R26, c[0x0][0x610] ;  /* 0x00018400ff1a7b82 */ /* 0x000ee20000000800 */
[----:B------:R-:W-:Y:S05]  /*0d00*/  @!P0 BRA `(.L_x_10) ;  /* 0x0000000000288947 */ /* 0x000fea0003800000 */
[----:B------:R-:W4:Y:S02]  /*0d10*/  LDC R9, c[0x0][0x64c] ;  /* 0x00019300ff097b82 */ /* 0x000f240000000800 */
[----:B----4-:R-:W-:-:S05]  /*0d20*/  IADD3 R9, P0, R28, R9, RZ ;  /* 0x000000091c097210 */ /* 0x010fca0007f1e0ff */
        /* <DEDUP_REMOVED lines=8> */
.L_x_10:
[----:B-1----:R-:W-:Y:S01]  /*0db0*/  SHF.R.U64 R4, R4, R14, R5 ;  /* 0x0000000e04047219 */ /* 0x002fe20000001205 */
[----:B0-----:R-:W-:Y:S01]  /*0dc0*/  VIADD R6, R15, 0xffffffff ;  /* 0xffffffff0f067836 */ /* 0x001fe20000000000 */
[----:B------:R-:W-:Y:S02]  /*0dd0*/  SHF.L.U32 R0, R21, R12, RZ ;  /* 0x0000000c15007219 */ /* 0x000fe400000006ff */
[----:B------:R-:W-:Y:S01]  /*0de0*/  LOP3.LUT R5, R27, R10, RZ, 0xc0, !PT ;  /* 0x0000000a1b057212 */ /* 0x000fe200078ec0ff */
[----:B------:R-:W-:Y:S01]  /*0df0*/  IMAD.MOV R7, RZ, RZ, -R4 ;  /* 0x000000ffff077224 */ /* 0x000fe200078e0a04 */
[----:B------:R-:W-:Y:S02]  /*0e00*/  SEL R3, R3, R30, !P1 ;  /* 0x0000001e03037207 */ /* 0x000fe40004800000 */
[----:B------:R-:W-:Y:S01]  /*0e10*/  LOP3.LUT R6, R13, R6, RZ, 0xc0, !PT ;  /* 0x000000060d067212 */ /* 0x000fe200078ec0ff */
[----:B------:R-:W-:Y:S02]  /*0e20*/  IMAD R4, R0, R4, R5 ;  /* 0x0000000400047224 */ /* 0x000fe400078e0205 */
[----:B--2---:R-:W-:-:S02]  /*0e30*/  IMAD R0, R7, R20, R28 ;  /* 0x0000001407007224 */ /* 0x004fc400078e021c */
[----:B---3--:R-:W-:Y:S02]  /*0e40*/  IMAD R3, R4, R26, R3 ;  /* 0x0000001a04037224 */ /* 0x008fe400078e0203 */
[----:B------:R-:W-:Y:S02]  /*0e50*/  IMAD R92, R0, R15, R6 ;  /* 0x0000000f005c7224 */ /* 0x000fe400078e0206 */
[----:B------:R-:W-:-:S03]  /*0e60*/  IMAD.MOV.U32 R4, RZ, RZ, 0x1 ;  /* 0x00000001ff047424 */ /* 0x000fc600078e00ff */
[----:B------:R-:W-:Y:S02]  /*0e70*/  SEL R93, R92, R3, !P1 ;  /* 0x000000035c5d7207 */ /* 0x000fe40004800000 */
[----:B------:R-:W-:Y:S02]  /*0e80*/  PRMT R0, R4, 0x7610, R0 ;  /* 0x0000761004007816 */ /* 0x000fe40000000000 */
[----:B------:R-:W-:-:S07]  /*0e90*/  SEL R92, R3, R92, !P1 ;  /* 0x0000005c035c7207 */ /* 0x000fce0004800000 */
.L_x_8:
[----:B------:R-:W-:-:S08]  /*0ea0*/  NOP ;  /* 0x0000000000007918 */ /* 0x000fd00000000000 */
[----:B------:R-:W0:Y:S02]  /*0eb0*/  USETMAXREG.TRY_ALLOC.CTAPOOL UP0, 0xe8 ;  /* 0x000000e8000079c8 */ /* 0x000e240008000600 */
[----:B0-----:R-:W-:-:S13]  /*0ec0*/  PLOP3.LUT P0, PT, PT, PT, UP0, 0x80, 0x0 ;  /* 0x000000000000781c */ /* 0x001fda0003f0f008 */
[----:B------:R-:W-:Y:S05]  /*0ed0*/  @!P0 BRA `(.L_x_8) ;  /* 0xfffffffc00f08947 */ /* 0x000fea000383ffff */
[----:B------:R-:W-:Y:S01]  /*0ee0*/  ULDC.64 UR4, c[0x0][0x598] ;  /* 0x0001660000047ab9 */ /* 0x000fe20000000a00 */
[----:B------:R-:W-:Y:S01]  /*0ef0*/  ULDC.64 UR36, c[0x0][0x208] ;  /* 0x0000820000247ab9 */ /* 0x000fe20000000a00 */
[----:B------:R-:W-:-:S04]  /*0f00*/  ISETP.NE.U32.AND P0, PT, RZ, UR4, PT ;  /* 0x00000004ff007c0c */ /* 0x000fc8000bf05070 */
[----:B------:R-:W-:-:S13]  /*0f10*/  ISETP.NE.AND.EX P0, PT, RZ, UR5, PT, P0 ;  /* 0x00000005ff007c0c */ /* 0x000fda000bf05300 */
[----:B------:R-:W-:Y:S05]  /*0f20*/  @!P0 BRA `(.L_x_11) ;  /* 0x00000000001c8947 */ /* 0x000fea0003800000 */
[----:B------:R-:W0:Y:S02]  /*0f30*/  LDC.64 R4, c[0x0][0x598] ;  /* 0x00016600ff047b82 */ /* 0x000e240000000a00 */
[----:B0-----:R-:W2:Y:S02]  /*0f40*/  LDG.E.64 R4, desc[UR36][R4.64] ;  /* 0x0000002404047981 */ /* 0x001ea4000c1e1b00 */
[----:B--2---:R-:W-:-:S04]  /*0f50*/  ISETP.NE.U32.AND P0, PT, R4, RZ, PT ;  /* 0x000000ff0400720c */ /* 0x004fc80003f05070 */
[----:B------:R-:W-:-:S13]  /*0f60*/  ISETP.NE.AND.EX P0, PT, R5, RZ, PT, P0 ;  /* 0x000000ff0500720c */ /* 0x000fda0003f05300 */
[----:B------:R-:W-:Y:S05]  /*0f70*/  @!P0 BRA `(.L_x_11) ;  /* 0x0000000000088947 */ /* 0x000fea0003800000 */
[----:B------:R0:W5:Y:S01]  /*0f80*/  LD.E R88, desc[UR36][R4.64] ;  /* 0x0000002404587980 */ /* 0x000162000c101900 */
[----:B------:R-:W-:Y:S05]  /*0f90*/  BRA `(.L_x_12) ;  /* 0x0000000000247947 */ /* 0x000fea0003800000 */
.L_x_11:
[----:B------:R-:W-:Y:S02]  /*0fa0*/  ULDC.64 UR4, c[0x0][0x588] ;  /* 0x0001620000047ab9 */ /* 0x000fe40000000a00 */
[----:B------:R-:W-:-:S04]  /*0fb0*/  ISETP.NE.U32.AND P0, PT, RZ, UR4, PT ;  /* 0x00000004ff007c0c */ /* 0x000fc8000bf05070 */
[----:B------:R-:W-:-:S13]  /*0fc0*/  ISETP.NE.AND.EX P0, PT, RZ, UR5, PT, P0 ;  /* 0x00000005ff007c0c */ /* 0x000fda000bf05300 */
[----:B------:R-:W-:Y:S05]  /*0fd0*/  @!P0 BRA `(.L_x_13) ;  /* 0x00000000000c8947 */ /* 0x000fea0003800000 */
[----:B------:R-:W0:Y:S02]  /*0fe0*/  LDC.64 R88, c[0x0][0x588] ;  /* 0x00016200ff587b82 */ /* 0x000e240000000a00 */
[----:B0-----:R1:W5:Y:S01]  /*0ff0*/  LDG.E R88, desc[UR36][R88.64] ;  /* 0x0000002458587981 */ /* 0x001362000c1e1900 */
[----:B------:R-:W-:Y:S05]  /*1000*/  BRA `(.L_x_12) ;  /* 0x0000000000087947 */ /* 0x000fea0003800000 */
.L_x_13:
[----:B------:R-:W-:Y:S02]  /*1010*/  ULDC UR4, c[0x0][0x580] ;  /* 0x0001600000047ab9 */ /* 0x000fe40000000800 */
[----:B------:R-:W-:-:S07]  /*1020*/  IMAD.U32 R88, RZ, RZ, UR4 ;  /* 0x00000004ff587e24 */ /* 0x000fce000f8e00ff */
.L_x_12:
[----:B------:R-:W-:Y:S02]  /*1030*/  ULDC.64 UR4, c[0x0][0x5a0] ;  /* 0x0001680000047ab9 */ /* 0x000fe40000000a00 */
[----:B------:R-:W-:-:S04]  /*1040*/  ISETP.NE.U32.AND P0, PT, RZ, UR4, PT ;  /* 0x00000004ff007c0c */ /* 0x000fc8000bf05070 */
[----:B------:R-:W-:-:S13]  /*1050*/  ISETP.NE.AND.EX P0, PT, RZ, UR5, PT, P0 ;  /* 0x00000005ff007c0c */ /* 0x000fda000bf05300 */
[----:B------:R-:W-:Y:S05]  /*1060*/  @!P0 BRA `(.L_x_14) ;  /* 0x00000000001c8947 */ /* 0x000fea0003800000 */
[----:B0-----:R-:W0:Y:S02]  /*1070*/  LDC.64 R4, c[0x0][0x5a0] ;  /* 0x00016800ff047b82 */ /* 0x001e240000000a00 */
[----:B0-----:R-:W2:Y:S02]  /*1080*/  LDG.E.64 R4, desc[UR36][R4.64] ;  /* 0x0000002404047981 */ /* 0x001ea4000c1e1b00 */
[----:B--2---:R-:W-:-:S04]  /*1090*/  ISETP.NE.U32.AND P0, PT, R4, RZ, PT ;  /* 0x000000ff0400720c */ /* 0x004fc80003f05070 */
[----:B------:R-:W-:-:S13]  /*10a0*/  ISETP.NE.AND.EX P0, PT, R5, RZ, PT, P0 ;  /* 0x000000ff0500720c */ /* 0x000fda0003f05300 */
[----:B------:R-:W-:Y:S05]  /*10b0*/  @!P0 BRA `(.L_x_14) ;  /* 0x0000000000088947 */ /* 0x000fea0003800000 */
[----:B-1----:R0:W5:Y:S01]  /*10c0*/  LD.E R89, desc[UR36][R4.64] ;  /* 0x0000002404597980 */ /* 0x002162000c101900 */
[----:B------:R-:W-:Y:S05]  /*10d0*/  BRA `(.L_x_15) ;  /* 0x0000000000247947 */ /* 0x000fea0003800000 */
.L_x_14:
[----:B------:R-:W-:Y:S02]  /*10e0*/  ULDC.64 UR4, c[0x0][0x590] ;  /* 0x0001640000047ab9 */ /* 0x000fe40000000a00 */
[----:B------:R-:W-:-:S04]  /*10f0*/  ISETP.NE.U32.AND P0, PT, RZ, UR4, PT ;  /* 0x00000004ff007c0c */ /* 0x000fc8000bf05070 */
[----:B------:R-:W-:-:S13]  /*1100*/  ISETP.NE.AND.EX P0, PT, RZ, UR5, PT, P0 ;  /* 0x00000005ff007c0c */ /* 0x000fda000bf05300 */
[----:B------:R-:W-:Y:S05]  /*1110*/  @!P0 BRA `(.L_x_16) ;  /* 0x00000000000c8947 */ /* 0x000fea0003800000 */
[----:B0-----:R-:W1:Y:S02]  /*1120*/  LDC.64 R4, c[0x0][0x590] ;  /* 0x00016400ff047b82 */ /* 0x001e640000000a00 */
[----:B-1----:R1:W5:Y:S01]  /*1130*/  LDG.E R89, desc[UR36][R4.64] ;  /* 0x0000002404597981 */ /* 0x002362000c1e1900 */
[----:B------:R-:W-:Y:S05]  /*1140*/  BRA `(.L_x_15) ;  /* 0x0000000000087947 */ /* 0x000fea0003800000 */
.L_x_16:
[----:B------:R-:W-:Y:S02]  /*1150*/  ULDC UR4, c[0x0][0x584] ;  /* 0x0001610000047ab9 */ /* 0x000fe40000000800 */
[----:B-1----:R-:W-:-:S07]  /*1160*/  IMAD.U32 R89, RZ, RZ, UR4 ;  /* 0x00000004ff597e24 */ /* 0x002fce000f8e00ff */
.L_x_15:
[----:B------:R-:W-:-:S13]  /*1170*/  LOP3.LUT P0, RZ, R0, 0xff, RZ, 0xc0, !PT ;  /* 0x000000ff00ff7812 */ /* 0x000fda000780c0ff */
[----:B------:R-:W-:Y:S05]  /*1180*/  @!P0 EXIT ;  /* 0x000000000000894d */ /* 0x000fea0003800000 */
[----:B------:R-:W-:Y:S01]  /*1190*/  ULDC UR4, c[0x0][0x28c] ;  /* 0x0000a30000047ab9 */ /* 0x000fe20000000800 */
[----:B------:R-:W-:Y:S01]  /*11a0*/  LOP3.LUT R90, R19, 0x1, RZ, 0xfc, !PT ;  /* 0x00000001135a7812 */ /* 0x000fe200078efcff */
[----:B------:R-:W-:Y:S01]  /*11b0*/  UIADD3 UR4, UR4, 0x1f, URZ ;  /* 0x0000001f04047890 */ /* 0x000fe2000fffe03f */
[----:B------:R-:W-:Y:S01]  /*11c0*/  UMOV UR38, URZ ;  /* 0x0000003f00267c82 */ /* 0x000fe20008000000 */
[----:B------:R-:W-:Y:S02]  /*11d0*/  UMOV UR39, URZ ;  /* 0x0000003f00277c82 */ /* 0x000fe40008000000 */
[----:B------:R-:W-:-:S04]  /*11e0*/  USHF.R.S32.HI UR5, URZ, 0x1f, UR4 ;  /* 0x0000001f3f057899 */ /* 0x000fc80008011404 */
[----:B------:R-:W-:-:S04]  /*11f0*/  ULEA.HI UR5, UR5, UR4, URZ, 0x5 ;  /* 0x0000000405057291 */ /* 0x000fc8000f8f283f */
[----:B------:R-:W-:-:S12]  /*1200*/  USHF.R.S32.HI UR40, URZ, 0x5, UR5 ;  /* 0x000000053f287899 */ /* 0x000fd80008011405 */
.L_x_164:
[----:B------:R-:W-:Y:S01]  /*1210*/  LOP3.LUT R0, R18, 0x80, RZ, 0xc0, !PT ;  /* 0x0000008012007812 */ /* 0x000fe200078ec0ff */
[----:B--2---:R-:W2:Y:S01]  /*1220*/  S2UR UR7, SR_CgaCtaId ;  /* 0x00000000000779c3 */ /* 0x004ea20000008800 */
[----:B------:R-:W-:Y:S02]  /*1230*/  UMOV UR6, 0x400 ;  /* 0x0000040000067882 */ /* 0x000fe40000000000 */
[----:B------:R-:W-:-:S06]  /*1240*/  SHF.R.U32.HI R0, RZ, 0x7, R0 ;  /* 0x00000007ff007819 */ /* 0x000fcc0000011600 */
[----:B---3--:R-:W3:Y:S01]  /*1250*/  SHFL.IDX PT, R0, R0, RZ, 0x1f ;  /* 0x00001fff00007589 */ /* 0x008ee200000e0000 */
[----:B--2---:R-:W-:Y:S01]  /*1260*/  ULEA UR6, UR7, UR6, 0x18 ;  /* 0x0000000607067291 */ /* 0x004fe2000f8ec03f */
[----:B---3--:R-:W-:-:S13]  /*1270*/  R2UR UR4, R0 ;  /* 0x00000000000472ca */ /* 0x008fda00000e0000 */
[----:B------:R-:W-:-:S04]  /*1280*/  ULEA.HI UR5, UR4, UR4, URZ, 0x1 ;  /* 0x0000000404057291 */ /* 0x000fc8000f8f083f */
[----:B------:R-:W-:-:S04]  /*1290*/  ULOP3.LUT UR5, UR5, 0xffffe, URZ, 0xc0, !UPT ;  /* 0x000ffffe05057892 */ /* 0x000fc8000f8ec03f */
[----:B------:R-:W-:-:S03]  /*12a0*/  UIADD3 UR5, UR4, -UR5, URZ ;  /* 0x8000000504057290 */ /* 0x000fc6000fffe03f */
[----:B------:R-:W-:Y:S01]  /*12b0*/  ULDC UR4, c[0x0][0x28c] ;  /* 0x0000a30000047ab9 */ /* 0x000fe20000000800 */
[----:B------:R-:W-:Y:S01]  /*12c0*/  ULEA UR5, UR5, UR6, 0xc ;  /* 0x0000000605057291 */ /* 0x000fe2000f8e603f */
[----:B------:R-:W-:-:S03]  /*12d0*/  ISETP.LT.AND P0, PT, RZ, UR4, PT ;  /* 0x00000004ff007c0c */ /* 0x000fc6000bf01270 */
[----:B------:R-:W-:-:S04]  /*12e0*/  UIADD3 UR5, UR5, 0x100, URZ ;  /* 0x0000010005057890 */ /* 0x000fc8000fffe03f */
[----:B------:R-:W-:-:S04]  /*12f0*/  USHF.R.U32.HI UR5, URZ, 0x4, UR5 ;  /* 0x000000043f057899 */ /* 0x000fc80008011605 */
[----:B------:R-:W-:Y:S02]  /*1300*/  ULOP3.LUT UR41, UR5, 0x3fff, URZ, 0xc0, !UPT ;  /* 0x00003fff05297892 */ /* 0x000fe4000f8ec03f */
[----:B-1--45:R-:W-:Y:S10]  /*1310*/  @P0 BRA `(.L_x_17) ;  /* 0x0000000000400947 */ /* 0x032ff40003800000 */
[----:B------:R-:W-:Y:S01]  /*1320*/  MOV R0, 0x0 ;  /* 0x0000000000007802 */ /* 0x000fe20000000f00 */
[----:B------:R-:W-:Y:S01]  /*1330*/  ULDC.64 UR4, c[0x4][0x68] ;  /* 0x01001a0000047ab9 */ /* 0x000fe20000000a00 */
[----:B------:R-:W-:Y:S01]  /*1340*/  ULDC.64 UR6, c[0x4][0x8] ;  /* 0x0100020000067ab9 */ /* 0x000fe20000000a00 */
[----:B01----:R-:W-:Y:S01]  /*1350*/  IMAD.U32 R4, RZ, RZ, UR4 ;  /* 0x00000004ff047e24 */ /* 0x003fe2000f8e00ff */
[----:B------:R0:W1:Y:S01]  /*1360*/  LDC.64 R14, c[0x4][R0] ;  /* 0x01000000000e7b82 */ /* 0x0000620000000a00 */
[----:B------:R-:W-:Y:S01]  /*1370*/  IMAD.U32 R5, RZ, RZ, UR5 ;  /* 0x00000005ff057e24 */ /* 0x000fe2000f8e00ff */
[----:B------:R-:W-:Y:S01]  /*1380*/  ULDC.64 UR4, c[0x4][0x70] ;  /* 0x01001c0000047ab9 */ /* 0x000fe20000000a00 */
[----:B------:R-:W-:Y:S02]  /*1390*/  IMAD.U32 R10, RZ, RZ, UR6 ;  /* 0x00000006ff0a7e24 */ /* 0x000fe4000f8e00ff */
[----:B------:R-:W-:Y:S02]  /*13a0*/  IMAD.U32 R6, RZ, RZ, UR4 ;  /* 0x00000004ff067e24 */ /* 0x000fe4000f8e00ff */
[----:B------:R-:W-:-:S02]  /*13b0*/  IMAD.U32 R7, RZ, RZ, UR5 ;  /* 0x00000005ff077e24 */ /* 0x000fc4000f8e00ff */
[----:B------:R-:W-:Y:S02]  /*13c0*/  IMAD.U32 R11, RZ, RZ, UR7 ;  /* 0x00000007ff0b7e24 */ /* 0x000fe4000f8e00ff */
[----:B------:R-:W-:Y:S02]  /*13d0*/  IMAD.MOV.U32 R8, RZ, RZ, 0x1e1 ;  /* 0x000001e1ff087424 */ /* 0x000fe400078e00ff */
[----:B------:R-:W-:Y:S02]  /*13e0*/  IMAD.MOV.U32 R12, RZ, RZ, 0x1 ;  /* 0x00000001ff0c7424 */ /* 0x000fe400078e00ff */
[----:B0-----:R-:W-:-:S07]  /*13f0*/  IMAD.MOV.U32 R13, RZ, RZ, RZ ;  /* 0x000000ffff0d7224 */ /* 0x001fce00078e00ff */
[----:B------:R-:W-:-:S07]  /*1400*/  LEPC R20, `(.L_x_17) ;  /* 0x000000001014794e */ /* 0x000fce0000000000 */
[----:B-1---5:R-:W-:Y:S05]  /*1410*/  CALL.ABS.NOINC R14 ;  /* 0x000000000e007343 */ /* 0x022fea0003c00000 */
.L_x_17:
[----:B------:R-:W-:-:S13]  /*1420*/  ISETP.NE.AND P0, PT, R90, 0x3, PT ;  /* 0x000000035a00780c */ /* 0x000fda0003f05270 */
[----:B------:R-:W-:Y:S05]  /*1430*/  @!P0 BRA `(.L_x_18) ;  /* 0x0000000000048947 */ /* 0x000fea0003800000 */
[----:B------:R-:W-:Y:S01]  /*1440*/  BPT.TRAP 0x1 ;  /* 0x000000040000795c */ /* 0x000fe20000300000 */
.L_x_18:
[----:B------:R-:W2:Y:S01]  /*1450*/  S2UR UR5, SR_CgaCtaId ;  /* 0x00000000000579c3 */ /* 0x000ea20000008800 */
[----:B------:R-:W-:Y:S01]  /*1460*/  UMOV UR4, 0x400 ;  /* 0x0000040000047882 */ /* 0x000fe20000000000 */
[----:B------:R-:W-:Y:S02]  /*1470*/  IMAD.U32 R0, RZ, RZ, UR38 ;  /* 0x00000026ff007e24 */ /* 0x000fe4000f8e00ff */
[----:B------:R-:W-:-:S03]  /*1480*/  IMAD.U32 R3, RZ, RZ, UR39 ;  /* 0x00000027ff037e24 */ /* 0x000fc6000f8e00ff */
[----:B------:R-:W-:Y:S01]  /*1490*/  SHF.L.U32 R0, R0, 0x1f, RZ ;  /* 0x0000001f00007819 */ /* 0x000fe200000006ff */
[----:B--2---:R-:W-:-:S06]  /*14a0*/  ULEA UR4, UR5, UR4, 0x18 ;  /* 0x0000000405047291 */ /* 0x004fcc000f8ec03f */
[----:B------:R-:W-:-:S04]  /*14b0*/  IMAD.U32 R6, RZ, RZ, UR4 ;  /* 0x00000004ff067e24 */ /* 0x000fc8000f8e00ff */
[----:B------:R-:W-:-:S04]  /*14c0*/  IMAD R3, R3, 0x8, R6 ;  /* 0x0000000803037824 */ /* 0x000fc800078e0206 */
[----:B------:R2:W3:Y:S01]  /*14d0*/  SYNCS.PHASECHK.TRANS64.TRYWAIT P1, [R3+URZ], R0 ;  /* 0x00000000030075a7 */ /* 0x0004e2000802017f */
[----:B------:R-:W-:Y:S05]  /*14e0*/  @!P0 BRA `(.L_x_19) ;  /* 0x0000000000048947 */ /* 0x000fea0003800000 */
[----:B------:R-:W-:Y:S01]  /*14f0*/  BPT.TRAP 0x1 ;  /* 0x000000040000795c */ /* 0x000fe20000300000 */
.L_x_19:
[----:B---3--:R-:W-:Y:S05]  /*1500*/  @P1 BRA `(.L_x_20) ;  /* 0x0000000000081947 */ /* 0x008fea0003800000 */
[----:B------:R-:W3:Y:S02]  /*1510*/  SYNCS.PHASECHK.TRANS64.TRYWAIT P1, [R3+URZ], R0 ;  /* 0x00000000030075a7 */ /* 0x000ee4000802017f */
[----:B---3--:R-:W-:Y:S05]  /*1520*/  @!P1 BRA `(.L_x_21) ;  /* 0x0000006400f09947 */ /* 0x008fea0003800000 */
.L_x_20:
[----:B------:R-:W-:-:S04]  /*1530*/  UISETP.LT.AND UP0, UPT, UR40, 0x1, UPT ;  /* 0x000000012800788c */ /* 0x000fc8000bf01270 */
[----:B------:R-:W-:-:S06]  /*1540*/  USEL UR4, UR40, 0x1, UP0 ;  /* 0x0000000128047887 */ /* 0x000fcc0008000000 */
[----:B--23--:R-:W-:Y:S01]  /*1550*/  IMAD.U32 R0, RZ, RZ, UR4 ;  /* 0x00000004ff007e24 */ /* 0x00cfe2000f8e00ff */
[----:B------:R-:W-:Y:S05]  /*1560*/  WARPSYNC.ALL ;  /* 0x0000000000007948 */ /* 0x000fea0003800000 */
[----:B------:R-:W-:-:S04]  /*1570*/  IADD3 R0, -R0, UR40, RZ ;  /* 0x0000002800007c10 */ /* 0x000fc8000fffe1ff */
[----:B------:R-:W-:Y:S02]  /*1580*/  ISETP.GE.AND P1, PT, R0, 0x1, PT ;  /* 0x000000010000780c */ /* 0x000fe40003f26270 */
[----:B------:R-:W-:Y:S01]  /*1590*/  R2UR UR4, R6 ;  /* 0x00000000060472ca */ /* 0x000fe200000e0000 */
[----:B------:R-:W-:Y:S01]  /*15a0*/  ULOP3.LUT UR41, UR41, 0x10000, URZ, 0xfc, !UPT ;  /* 0x0001000029297892 */ /* 0x000fe2000f8efc3f */
[----:B------:R-:W-:Y:S01]  /*15b0*/  WARPGROUP.ARRIVE ;  /* 0x00000000000079c5 */ /* 0x000fe20000000000 */
[----:B------:R-:W-:Y:S01]  /*15c0*/  UMOV UR5, 0x80000020 ;  /* 0x8000002000057882 */ /* 0x000fe20000000000 */
[----:B------:R-:W-:-:S09]  /*15d0*/  UMOV UR7, 0x80000020 ;  /* 0x8000002000077882 */ /* 0x000fd20000000000 */
[----:B------:R-:W-:-:S04]  /*15e0*/  UIADD3 UR4, UR4, 0xa100, URZ ;  /* 0x0000a10004047890 */ /* 0x000fc8000fffe03f */
[----:B------:R-:W-:-:S04]  /*15f0*/  USHF.R.U32.HI UR4, URZ, 0x4, UR4 ;  /* 0x000000043f047899 */ /* 0x000fc80008011604 */
[----:B------:R-:W-:-:S04]  /*1600*/  ULOP3.LUT UR4, UR4, 0x3fff, URZ, 0xc0, !UPT ;  /* 0x00003fff04047892 */ /* 0x000fc8000f8ec03f */
[----:B------:R-:W-:Y:S02]  /*1610*/  ULOP3.LUT UR9, UR4, 0x10000, URZ, 0xfc, !UPT ;  /* 0x0001000004097892 */ /* 0x000fe4000f8efc3f */
[----:B------:R-:W-:Y:S02]  /*1620*/  ULEA UR4, UR39, UR41, 0x9 ;  /* 0x0000002927047291 */ /* 0x000fe4000f8e483f */
[----:B------:R-:W-:-:S09]  /*1630*/  ULEA UR6, UR39, UR9, 0x9 ;  /* 0x0000000927067291 */ /* 0x000fd2000f8e483f */
[----:B------:R-:W-:Y:S01]  /*1640*/  HGMMA.64x128x16.F32 R24, gdesc[UR4], RZ, !UPT, gsb0 ;  /* 0x01e00000041879f0 */ /* 0x000fe2000c0008ff */
[----:B------:R-:W-:Y:S02]  /*1650*/  UIADD3 UR4, UR4, 0x2, URZ ;  /* 0x0000000204047890 */ /* 0x000fe4000fffe03f */
[----:B------:R-:W-:Y:S01]  /*1660*/  UIADD3 UR6, UR6, 0x2, URZ ;  /* 0x0000000206067890 */ /* 0x000fe2000fffe03f */
[----:B------:R-:W-:Y:S01]  /*1670*/  UMOV UR5, 0x80000020 ;  /* 0x8000002000057882 */ /* 0x000fe20000000000 */
[----:B------:R-:W-:Y:S01]  /*1680*/  UMOV UR7, 0x80000020 ;  /* 0x8000002000077882 */ /* 0x000fe20000000000 */
[----:B------:R-:W-:Y:S02]  /*1690*/  WARPGROUP.DEPBAR.LE gsb0, 0x0 ;  /* 0x00008000000079c5 */ /* 0x000fe40000010000 */
[----:B------:R-:W-:-:S06]  /*16a0*/  WARPGROUP.ARRIVE ;  /* 0x00000000000079c5 */ /* 0x000fcc0000000000 */
[----:B------:R-:W-:Y:S03]  /*16b0*/  HGMMA.64x128x16.F32 R24, gdesc[UR4], R24, gsb0 ;  /* 0x01e00000041879f0 */ /* 0x000fe60008000818 */
[----:B------:R-:W-:Y:S02]  /*16c0*/  WARPGROUP.DEPBAR.LE gsb0, 0x0 ;  /* 0x00008000000079c5 */ /* 0x000fe40000010000 */
[----:B------:R-:W-:Y:S05]  /*16d0*/  @!P1 BRA `(.L_x_22) ;  /* 0x0000000000e49947 */ /* 0x000fea0003800000 */
[----:B------:R-:W-:Y:S02]  /*16e0*/  UIADD3 UR4, UR39, 0x1, URZ ;  /* 0x0000000127047890 */ /* 0x000fe4000fffe03f */
[----:B------:R-:W-:Y:S02]  /*16f0*/  IMAD.U32 R3, RZ, RZ, UR39 ;  /* 0x00000027ff037e24 */ /* 0x000fe4000f8e00ff */
[----:B------:R-:W-:-:S04]  /*1700*/  UISETP.NE.AND UP0, UPT, UR4, 0x5, UPT ;  /* 0x000000050400788c */ /* 0x000fc8000bf05270 */
[----:B------:R-:W-:Y:S02]  /*1710*/  USEL UR5, URZ, 0x1, UP0 ;  /* 0x000000013f057887 */ /* 0x000fe40008000000 */
[----:B------:R-:W-:Y:S02]  /*1720*/  USEL UR8, UR4, URZ, UP0 ;  /* 0x0000003f04087287 */ /* 0x000fe40008000000 */
[----:B------:R-:W-:-:S06]  /*1730*/  ULOP3.LUT UR5, UR38, UR5, URZ, 0x3c, !UPT ;  /* 0x0000000526057292 */ /* 0x000fcc000f8e3c3f */
[----:B------:R-:W-:-:S07]  /*1740*/  IMAD.U32 R7, RZ, RZ, UR5 ;  /* 0x00000005ff077e24 */ /* 0x000fce000f8e00ff */
.L_x_29:
[----:B------:R-:W-:Y:S05]  /*1750*/  @!P0 BRA `(.L_x_23) ;  /* 0x0000000000048947 */ /* 0x000fea0003800000 */
[----:B------:R-:W-:Y:S01]  /*1760*/  BPT.TRAP 0x1 ;  /* 0x000000040000795c */ /* 0x000fe20000300000 */
.L_x_23:
[----:B------:R-:W2:Y:S01]  /*1770*/  S2UR UR5, SR_CgaCtaId ;  /* 0x00000000000579c3 */ /* 0x000ea20000008800 */
[----:B------:R-:W-:Y:S01]  /*1780*/  UMOV UR4, 0x400 ;  /* 0x0000040000047882 */ /* 0x000fe20000000000 */
[----:B01----:R-:W-:Y:S01]  /*1790*/  IMAD.U32 R5, RZ, RZ, UR8 ;  /* 0x00000008ff057e24 */ /* 0x003fe2000f8e00ff */
[----:B------:R-:W-:Y:S01]  /*17a0*/  SHF.L.U32 R4, R7, 0x1f, RZ ;  /* 0x0000001f07047819 */ /* 0x000fe200000006ff */
[----:B--2---:R-:W-:-:S06]  /*17b0*/  ULEA UR4, UR5, UR4, 0x18 ;  /* 0x0000000405047291 */ /* 0x004fcc000f8ec03f */
[----:B------:R-:W-:-:S04]  /*17c0*/  IMAD.U32 R6, RZ, RZ, UR4 ;  /* 0x00000004ff067e24 */ /* 0x000fc8000f8e00ff */
[----:B------:R-:W-:-:S04]  /*17d0*/  IMAD R5, R5, 0x8, R6 ;  /* 0x0000000805057824 */ /* 0x000fc800078e0206 */
[----:B------:R0:W1:Y:S01]  /*17e0*/  SYNCS.PHASECHK.TRANS64.TRYWAIT P1, [R5+URZ], R4 ;  /* 0x00000004050075a7 */ /* 0x000062000802017f */
[----:B------:R-:W-:Y:S05]  /*17f0*/  @!P0 BRA `(.L_x_24) ;  /* 0x0000000000048947 */ /* 0x000fea0003800000 */
[----:B------:R-:W-:Y:S01]  /*1800*/  BPT.TRAP 0x1 ;  /* 0x000000040000795c */ /* 0x000fe20000300000 */
.L_x_24:
[----:B-1----:R-:W-:Y:S05]  /*1810*/  @P1 BRA `(.L_x_25) ;  /* 0x0000000000081947 */ /* 0x002fea0003800000 */
[----:B------:R-:W1:Y:S02]  /*1820*/  SYNCS.PHASECHK.TRANS64.TRYWAIT P1, [R5+URZ], R4 ;  /* 0x00000004050075a7 */ /* 0x000e64000802017f */
[----:B-1----:R-:W-:Y:S05]  /*1830*/  @!P1 BRA `(.L_x_26) ;  /* 0x0000006400409947 */ /* 0x002fea0003800000 */
.L_x_25:
[----:B------:R-:W-:Y:S01]  /*1840*/  ULEA UR4, UR8, UR41, 0x9 ;  /* 0x0000002908047291 */ /* 0x000fe2000f8e483f */
[----:B------:R-:W-:Y:S01]  /*1850*/  WARPGROUP.ARRIVE ;  /* 0x00000000000079c5 */ /* 0x000fe20000000000 */
[----:B------:R-:W-:Y:S01]  /*1860*/  ULEA UR6, UR8, UR9, 0x9 ;  /* 0x0000000908067291 */ /* 0x000fe2000f8e483f */
[----:B------:R-:W-:Y:S01]  /*1870*/  UMOV UR5, 0x80000020 ;  /* 0x8000002000057882 */ /* 0x000fe20000000000 */
[----:B------:R-:W-:-:S07]  /*1880*/  UMOV UR7, 0x80000020 ;  /* 0x8000002000077882 */ /* 0x000fce0000000000 */
[----:B------:R-:W-:Y:S01]  /*1890*/  HGMMA.64x128x16.F32 R24, gdesc[UR4], R24, gsb0 ;  /* 0x01e00000041879f0 */ /* 0x000fe20008000818 */
        /* <DEDUP_REMOVED lines=9> */
[----:B------:R-:W-:Y:S01]  /*1930*/  BPT.TRAP 0x1 ;  /* 0x000000040000795c */ /* 0x000fe20000300000 */
.L_x_27:
[----:B------:R-:W-:-:S13]  /*1940*/  ISETP.NE.AND P1, PT, R22, RZ, PT ;  /* 0x000000ff1600720c */ /* 0x000fda0003f25270 */
[----:B01----:R-:W-:-:S04]  /*1950*/  @P1 IMAD R4, R3, 0x8, R6 ;  /* 0x0000000803041824 */ /* 0x003fc800078e0206 */
[----:B------:R-:W-:-:S05]  /*1960*/  @P1 VIADD R4, R4, 0x28 ;  /* 0x0000002804041836 */ /* 0x000fca0000000000 */
[----:B------:R-:W-:-:S04]  /*1970*/  @P1 PRMT R4, R23, 0x654, R4 ;  /* 0x0000065417041816 */ /* 0x000fc80000000004 */
[----:B------:R0:W-:Y:S01]  /*1980*/  @P1 SYNCS.ARRIVE.TRANS64.RED.A1T0 RZ, [R4+URZ], RZ ;  /* 0x000000ff04ff19a7 */ /* 0x0001e2000810043f */
[----:B------:R-:W-:-:S13]  /*1990*/  ISETP.GT.U32.AND P1, PT, R19, 0x1, PT ;  /* 0x000000011300780c */ /* 0x000fda0003f24070 */
[----:B0-----:R-:W-:Y:S05]  /*19a0*/  @P1 BRA `(.L_x_28) ;  /* 0x0000000000041947 */ /* 0x001fea0003800000 */
[----:B------:R-:W-:Y:S01]  /*19b0*/  BPT.TRAP 0x1 ;  /* 0x000000040000795c */ /* 0x000fe20000300000 */
.L_x_28:
[----:B------:R-:W-:Y:S01]  /*19c0*/  UIADD3 UR8, UR8, 0x1, URZ ;  /* 0x0000000108087890 */ /* 0x000fe2000fffe03f */
[C---:B------:R-:W-:Y:S01]  /*19d0*/  ISETP.GT.AND P2, PT, R0.reuse, 0x1, PT ;  /* 0x000000010000780c */ /* 0x040fe20003f44270 */
[----:B------:R-:W-:Y:S02]  /*19e0*/  VIADD R3, R3, 0x1 ;  /* 0x0000000103037836 */ /* 0x000fe40000000000 */
[----:B------:R-:W-:Y:S01]  /*19f0*/  UISETP.NE.AND UP0, UPT, UR8, 0x5, UPT ;  /* 0x000000050800788c */ /* 0x000fe2000bf05270 */
[----:B------:R-:W-:Y:S02]  /*1a00*/  VIADD R0, R0, 0xffffffff ;  /* 0xffffffff00007836 */ /* 0x000fe40000000000 */
[C---:B------:R-:W-:Y:S01]  /*1a10*/  ISETP.NE.AND P1, PT, R3.reuse, 0x5, PT ;  /* 0x000000050300780c */ /* 0x040fe20003f25270 */
[----:B------:R-:W-:Y:S02]  /*1a20*/  USEL UR4, URZ, 0x1, UP0 ;  /* 0x000000013f047887 */ /* 0x000fe40008000000 */
[----:B------:R-:W-:Y:S01]  /*1a30*/  USEL UR8, UR8, URZ, UP0 ;  /* 0x0000003f08087287 */ /* 0x000fe20008000000 */
[----:B------:R-:W-:-:S03]  /*1a40*/  SEL R3, R3, RZ, P1 ;  /* 0x000000ff03037207 */ /* 0x000fc60000800000 */
[----:B------:R-:W-:Y:S01]  /*1a50*/  LOP3.LUT R7, R7, UR4, RZ, 0x3c, !PT ;  /* 0x0000000407077c12 */ /* 0x000fe2000f8e3cff */
[----:B------:R-:W-:Y:S07]  /*1a60*/  @P2 BRA `(.L_x_29) ;  /* 0xfffffffc00382947 */ /* 0x000fee000383ffff */
.L_x_22:
[----:B------:R-:W2:Y:S02]  /*1a70*/  LDC R0, c[0x0][0x28c] ;  /* 0x0000a300ff007b82 */ /* 0x000ea40000000800 */
[----:B--2---:R-:W-:-:S13]  /*1a80*/  ISETP.GE.AND P1, PT, R0, 0x1, PT ;  /* 0x000000010000780c */ /* 0x004fda0003f26270 */
[----:B------:R-:W-:Y:S05]  /*1a90*/  @!P1 BRA `(.L_x_30) ;  /* 0x0000000000509947 */ /* 0x000fea0003800000 */
[----:B------:R-:W-:Y:S05]  /*1aa0*/  @!P0 BRA `(.L_x_31) ;  /* 0x0000000000048947 */ /* 0x000fea0003800000 */
[----:B------:R-:W-:Y:S01]  /*1ab0*/  BPT.TRAP 0x1 ;  /* 0x000000040000795c */ /* 0x000fe20000300000 */
.L_x_31:
[----:B------:R-:W-:Y:S01]  /*1ac0*/  ISETP.NE.AND P0, PT, R22, RZ, PT ;  /* 0x000000ff1600720c */ /* 0x000fe20003f05270 */
[----:B------:R-:W-:Y:S01]  /*1ad0*/  BSSY B0, `(.L_x_32) ;  /* 0x000000e000007945 */ /* 0x000fe20003800000 */
[----:B------:R-:W-:-:S11]  /*1ae0*/  ISETP.GT.U32.AND P1, PT, R19, 0x1, PT ;  /* 0x000000011300780c */ /* 0x000fd60003f24070 */
[----:B------:R-:W-:Y:S05]  /*1af0*/  @!P0 BRA `(.L_x_33) ;  /* 0x00000000002c8947 */ /* 0x000fea0003800000 */
[----:B------:R-:W-:-:S04]  /*1b00*/  UISETP.LT.AND UP0, UPT, UR40, 0x1, UPT ;  /* 0x000000012800788c */ /* 0x000fc8000bf01270 */
[----:B------:R-:W-:-:S04]  /*1b10*/  USEL UR6, UR40, 0x1, UP0 ;  /* 0x0000000128067887 */ /* 0x000fc80008000000 */
[----:B------:R-:W-:-:S04]  /*1b20*/  UIADD3 UR6, UR39, UR40, -UR6 ;  /* 0x0000002827067290 */ /* 0x000fc8000fffe806 */
[----:B------:R-:W-:-:S04]  /*1b30*/  UIMAD.WIDE.U32 UR4, UR6, -0x33333333, URZ ;  /* 0xcccccccd060478a5 */ /* 0x000fc8000f8e003f */
[----:B------:R-:W-:-:S04]  /*1b40*/  USHF.R.U32.HI UR4, URZ, 0x2, UR5 ;  /* 0x000000023f047899 */ /* 0x000fc80008011605 */
[----:B------:R-:W-:-:S06]  /*1b50*/  UIMAD UR6, UR4, -0x5, UR6 ;  /* 0xfffffffb040678a4 */ /* 0x000fcc000f8e0206 */
[----:B------:R-:W-:-:S04]  /*1b60*/  IMAD.U32 R3, RZ, RZ, UR6 ;  /* 0x00000006ff037e24 */ /* 0x000fc8000f8e00ff */
[----:B------:R-:W-:-:S04]  /*1b70*/  IMAD R0, R3, 0x8, R6 ;  /* 0x0000000803007824 */ /* 0x000fc800078e0206 */
[----:B------:R-:W-:-:S05]  /*1b80*/  VIADD R0, R0, 0x28 ;  /* 0x0000002800007836 */ /* 0x000fca0000000000 */
[----:B------:R-:W-:-:S04]  /*1b90*/  PRMT R0, R23, 0x654, R0 ;  /* 0x0000065417007816 */ /* 0x000fc80000000000 */
[----:B------:R2:W-:Y:S03]  /*1ba0*/  SYNCS.ARRIVE.TRANS64.RED.A1T0 RZ, [R0+URZ], RZ ;  /* 0x000000ff00ff79a7 */ /* 0x0005e6000810043f */
.L_x_33:
[----:B------:R-:W-:Y:S05]  /*1bb0*/  BSYNC B0 ;  /* 0x0000000000007941 */ /* 0x000fea0003800000 */
.L_x_32:
[----:B------:R-:W-:Y:S05]  /*1bc0*/  @P1 BRA `(.L_x_30) ;  /* 0x0000000000041947 */ /* 0x000fea0003800000 */
[----:B------:R-:W-:Y:S01]  /*1bd0*/  BPT.TRAP 0x1 ;  /* 0x000000040000795c */ /* 0x000fe20000300000 */
.L_x_30:
[----:B------:R-:W3:Y:S01]  /*1be0*/  LDC R6, c[0x0][0x288] ;  /* 0x0000a200ff067b82 */ /* 0x000ee20000000800 */
[--C-:B--2---:R-:W-:Y:S01]  /*1bf0*/  SHF.R.U32.HI R0, RZ, 0x2, R18.reuse ;  /* 0x00000002ff007819 */ /* 0x104fe20000011612 */
[----:B------:R-:W-:Y:S01]  /*1c00*/  IMAD.SHL.U32 R93, R93, 0x80, RZ ;  /* 0x000000805d5d7824 */ /* 0x000fe200078e00ff */
[----:B01----:R-:W-:Y:S01]  /*1c10*/  SHF.R.U32.HI R5, RZ, 0x7, R18 ;  /* 0x00000007ff057819 */ /* 0x003fe20000011612 */
[----:B------:R-:W-:Y:S01]  /*1c20*/  UIADD3 UR39, UR40, UR39, URZ ;  /* 0x0000002728277290 */ /* 0x000fe2000fffe03f */
[----:B------:R-:W-:Y:S01]  /*1c30*/  LOP3.LUT R3, R0, 0x7, RZ, 0xc0, !PT ;  /* 0x0000000700037812 */ /* 0x000fe200078ec0ff */
[----:B------:R-:W-:Y:S01]  /*1c40*/  ULDC UR7, c[0x0][0x284] ;  /* 0x0000a10000077ab9 */ /* 0x000fe20000000800 */
[----:B------:R-:W-:Y:S01]  /*1c50*/  LOP3.LUT R0, R5, 0x1, RZ, 0xc0, !PT ;  /* 0x0000000105007812 */ /* 0x000fe200078ec0ff */
[----:B------:R-:W-:Y:S01]  /*1c60*/  UISETP.GT.U32.AND UP0, UPT, UR39, 0x4, UPT ;  /* 0x000000042700788c */ /* 0x000fe2000bf04070 */
[C---:B------:R-:W-:Y:S01]  /*1c70*/  LOP3.LUT R4, R18.reuse, 0x60, RZ, 0xc0, !PT ;  /* 0x0000006012047812 */ /* 0x040fe200078ec0ff */
[----:B------:R-:W-:Y:S01]  /*1c80*/  UISETP.GE.U32.AND UP1, UPT, UR40, 0x5, UPT ;  /* 0x000000052800788c */ /* 0x000fe2000bf26070 */
[----:B------:R-:W-:Y:S01]  /*1c90*/  LOP3.LUT R5, R18, 0x3, RZ, 0xc0, !PT ;  /* 0x0000000312057812 */ /* 0x000fe200078ec0ff */
[----:B------:R-:W-:Y:S01]  /*1ca0*/  IMAD.SHL.U32 R8, R0, 0x40, RZ ;  /* 0x0000004000087824 */ /* 0x000fe200078e00ff */
[----:B------:R-:W-:Y:S01]  /*1cb0*/  SHF.R.U32.HI R4, RZ, 0x1, R4 ;  /* 0x00000001ff047819 */ /* 0x000fe20000011604 */
[----:B------:R-:W-:Y:S01]  /*1cc0*/  UISETP.LT.U32.AND UP0, UPT, UR40, 0x5, UP0 ;  /* 0x000000052800788c */ /* 0x000fe20008701070 */
[----:B------:R-:W-:Y:S01]  /*1cd0*/  SHF.R.S32.HI R15, RZ, 0x1f, R91 ;  /* 0x0000001fff0f7819 */ /* 0x000fe2000001145b */
[----:B------:R-:W-:Y:S01]  /*1ce0*/  ULDC.64 UR8, c[0x0][0x5d0] ;  /* 0x0001740000087ab9 */ /* 0x000fe20000000a00 */
[--C-:B------:R-:W-:Y:S01]  /*1cf0*/  IADD3 R7, RZ, -R4, -R3.reuse ;  /* 0x80000004ff077210 */ /* 0x100fe20007ffe803 */
[----:B------:R-:W-:Y:S01]  /*1d00*/  UIMAD.WIDE.U32 UR4, UR39, -0x33333333, URZ ;  /* 0xcccccccd270478a5 */ /* 0x000fe2000f8e003f */
[----:B------:R-:W-:Y:S01]  /*1d10*/  LOP3.LUT R3, R8, 0x40, R3, 0xe2, !PT ;  /* 0x0000004008037812 */ /* 0x000fe200078ee203 */
[----:B------:R-:W-:Y:S01]  /*1d20*/  IMAD.SHL.U32 R8, R18, 0x2, RZ ;  /* 0x0000000212087824 */ /* 0x000fe200078e00ff */
[----:B------:R-:W-:Y:S01]  /*1d30*/  USEL UR6, URZ, 0x1, !UP0 ;  /* 0x000000013f067887 */ /* 0x000fe2000c000000 */
[C---:B------:R-:W-:Y:S01]  /*1d40*/  IMAD.WIDE R10, R92.reuse, 0x80, RZ ;  /* 0x000000805c0a7825 */ /* 0x040fe200078e02ff */
[----:B------:R-:W-:Y:S01]  /*1d50*/  USHF.R.U32.HI UR4, URZ, 0x2, UR5 ;  /* 0x000000023f047899 */ /* 0x000fe20008011605 */
[----:B---3--:R-:W-:Y:S01]  /*1d60*/  ISETP.GE.AND P0, PT, R93, R6, PT ;  /* 0x000000065d00720c */ /* 0x008fe20003f06270 */
[----:B------:R-:W-:Y:S01]  /*1d70*/  ULOP3.LUT UR38, UR38, UR6, URZ, 0x3c, !UPT ;  /* 0x0000000626267292 */ /* 0x000fe2000f8e3c3f */
[----:B------:R-:W-:Y:S01]  /*1d80*/  IMAD R12, R5, -0x2, R6 ;  /* 0xfffffffe050c7824 */ /* 0x000fe200078e0206 */
[----:B------:R-:W-:Y:S01]  /*1d90*/  LOP3.LUT R8, R93, 0x6, R8, 0xf8, !PT ;  /* 0x000000065d087812 */ /* 0x000fe200078ef808 */
[----:B------:R-:W-:Y:S01]  /*1da0*/  IMAD.SHL.U32 R5, R92, 0x80, RZ ;  /* 0x000000805c057824 */ /* 0x000fe200078e00ff */
[----:B------:R-:W-:Y:S01]  /*1db0*/  LOP3.LUT R105, R10, R3, R4, 0xfe, !PT ;  /* 0x000000030a697212 */ /* 0x000fe200078efe04 */
[----:B------:R-:W-:Y:S01]  /*1dc0*/  IMAD R6, R15, UR8, RZ ;  /* 0x000000080f067c24 */ /* 0x000fe2000f8e02ff */
[----:B------:R-:W-:Y:S01]  /*1dd0*/  SHF.R.S32.HI R9, RZ, 0x1f, R8 ;  /* 0x0000001fff097819 */ /* 0x000fe20000011408 */
[----:B------:R-:W-:Y:S01]  /*1de0*/  IMAD R0, R0, -0x40, R7 ;  /* 0xffffffc000007824 */ /* 0x000fe200078e0207 */
[----:B------:R-:W-:Y:S01]  /*1df0*/  ISETP.GE.OR P0, PT, R5, UR7, P0 ;  /* 0x0000000705007c0c */ /* 0x000fe20008706670 */
[C---:B------:R-:W-:Y:S01]  /*1e00*/  IMAD R13, R91.reuse, UR9, R6 ;  /* 0x000000095b0d7c24 */ /* 0x040fe2000f8e0206 */
[----:B------:R-:W-:Y:S01]  /*1e10*/  UIMAD UR39, UR4, -0x5, UR39 ;  /* 0xfffffffb042778a4 */ /* 0x000fe2000f8e0227 */
[----:B------:R-:W-:Y:S01]  /*1e20*/  IMAD.WIDE.U32 R6, R91, UR8, R8 ;  /* 0x000000085b067c25 */ /* 0x000fe2000f8e0008 */
[----:B------:R-:W-:Y:S01]  /*1e30*/  @UP1 ULOP3.LUT UR38, UR38, 0x1, UR4, 0x78, !UPT ;  /* 0x0000000126261892 */ /* 0x000fe2000f8e7804 */
[----:B------:R-:W-:-:S02]  /*1e40*/  IADD3 R3, -R5, UR7, R0 ;  /* 0x0000000705037c10 */ /* 0x000fc4000fffe100 */
[----:B------:R-:W-:Y:S02]  /*1e50*/  IMAD.IADD R7, R7, 0x1, R13 ;  /* 0x0000000107077824 */ /* 0x000fe400078e020d */
[----:B------:R-:W-:Y:S02]  /*1e60*/  IMAD.IADD R4, R12, 0x1, -R93 ;  /* 0x000000010c047824 */ /* 0x000fe400078e0a5d */
[----:B------:R-:W-:Y:S02]  /*1e70*/  IMAD.MOV.U32 R0, RZ, RZ, -0x1 ;  /* 0xffffffffff007424 */ /* 0x000fe400078e00ff */
[----:B------:R-:W-:Y:S05]  /*1e80*/  @P0 BRA `(.L_x_34) ;  /* 0x0000004000240947 */ /* 0x000fea0003800000 */
[----:B------:R-:W0:Y:S01]  /*1e90*/  LDC.64 R98, c[0x0][0x5c8] ;  /* 0x00017200ff627b82 */ /* 0x000e220000000a00 */
[----:B-----5:R-:W-:Y:S01]  /*1ea0*/  FSETP.NEU.AND P0, PT, R89, RZ, PT ;  /* 0x000000ff5900720b */ /* 0x020fe20003f0d000 */
[----:B------:R-:W-:Y:S01]  /*1eb0*/  BSSY B0, `(.L_x_34) ;  /* 0x0000406000007945 */ /* 0x000fe20003800000 */
[----:B------:R-:W-:-:S04]  /*1ec0*/  ISETP.GT.AND P2, PT, R4, RZ, PT ;  /* 0x000000ff0400720c */ /* 0x000fc80003f44270 */
[----:B------:R-:W-:Y:S01]  /*1ed0*/  ISETP.GT.AND P1, PT, R3, RZ, P2 ;  /* 0x000000ff0300720c */ /* 0x000fe20001724270 */
[-C--:B0-----:R-:W-:Y:S02]  /*1ee0*/  IMAD R12, R11, R98.reuse, RZ ;  /* 0x000000620b0c7224 */ /* 0x081fe400078e02ff */
[----:B------:R-:W-:-:S04]  /*1ef0*/  IMAD.WIDE.U32 R92, R105, R98, R6 ;  /* 0x00000062695c7225 */ /* 0x000fc800078e0006 */
[----:B------:R-:W-:-:S04]  /*1f00*/  IMAD R5, R105, R99, R12 ;  /* 0x0000006369057224 */ /* 0x000fc800078e020c */
[----:B------:R-:W-:Y:S01]  /*1f10*/  IMAD.IADD R107, R93, 0x1, R5 ;  /* 0x000000015d6b7824 */ /* 0x000fe200078e0205 */
[----:B------:R-:W-:Y:S06]  /*1f20*/  @!P0 BRA `(.L_x_35) ;  /* 0x0000002c00288947 */ /* 0x000fec0003800000 */
[----:B------:R-:W0:Y:S01]  /*1f30*/  LDC.64 R96, c[0x0][0x5b8] ;  /* 0x00016e00ff607b82 */ /* 0x000e220000000a00 */
[----:B------:R-:W-:-:S07]  /*1f40*/  ULDC.64 UR4, c[0x0][0x5c0] ;  /* 0x0001700000047ab9 */ /* 0x000fce0000000a00 */
[----:B------:R-:W1:Y:S08]  /*1f50*/  LDC.64 R100, c[0x0][0x5b0] ;  /* 0x00016c00ff647b82 */ /* 0x000e700000000a00 */
[----:B------:R-:W2:Y:S01]  /*1f60*/  LDC.64 R102, c[0x0][0x5a8] ;  /* 0x00016a00ff667b82 */ /* 0x000ea20000000a00 */
[-C--:B0-----:R-:W-:Y:S02]  /*1f70*/  IMAD R6, R15, R96.reuse, RZ ;  /* 0x000000600f067224 */ /* 0x081fe400078e02ff */
[----:B------:R-:W-:-:S04]  /*1f80*/  IMAD.WIDE.U32 R94, R91, R96, R8 ;  /* 0x000000605b5e7225 */ /* 0x000fc800078e0008 */
[----:B------:R-:W-:Y:S02]  /*1f90*/  IMAD R93, R91, R97, R6 ;  /* 0x000000615b5d7224 */ /* 0x000fe400078e0206 */
[-C--:B-1----:R-:W-:Y:S02]  /*1fa0*/  IMAD R10, R11, R100.reuse, RZ ;  /* 0x000000640b0a7224 */ /* 0x082fe400078e02ff */
[----:B------:R-:W-:Y:S02]  /*1fb0*/  IMAD.IADD R13, R95, 0x1, R93 ;  /* 0x000000015f0d7824 */ /* 0x000fe400078e025d */
[----:B------:R-:W-:Y:S02]  /*1fc0*/  IMAD.MOV.U32 R12, RZ, RZ, R94 ;  /* 0x000000ffff0c7224 */ /* 0x000fe400078e005e */
[C---:B------:R-:W-:Y:S02]  /*1fd0*/  IMAD R97, R105.reuse, R101, R10 ;  /* 0x0000006569617224 */ /* 0x040fe400078e020a */
[----:B------:R-:W-:-:S04]  /*1fe0*/  IMAD.WIDE.U32 R6, R105, R100, R12 ;  /* 0x0000006469067225 */ /* 0x000fc800078e000c */
[----:B------:R-:W-:Y:S01]  /*1ff0*/  IMAD.IADD R5, R7, 0x1, R97 ;  /* 0x0000000107057824 */ /* 0x000fe200078e0261 */
[----:B--2---:R-:W-:-:S04]  /*2000*/  LEA R14, P0, R6, R102, 0x1 ;  /* 0x00000066060e7211 */ /* 0x004fc800078008ff */
[----:B------:R-:W-:-:S05]  /*2010*/  LEA.HI.X R15, R6, R103, R5, 0x1, P0 ;  /* 0x00000067060f7211 */ /* 0x000fca00000f0c05 */
[----:B------:R0:W2:Y:S01]  /*2020*/  @P1 LDG.E.LTC128B.U16 R5, desc[UR36][R14.64] ;  /* 0x000000240e051981 */ /* 0x0000a2000c1e1520 */
[----:B------:R-:W-:Y:S01]  /*2030*/  IMAD.WIDE.U32 R6, R105, R100, R8 ;  /* 0x0000006469067225 */ /* 0x000fe200078e0008 */
[----:B------:R-:W-:Y:S03]  /*2040*/  BSSY B1, `(.L_x_36) ;  /* 0x0000013000017945 */ /* 0x000fe60003800000 */
[----:B------:R-:W-:Y:S02]  /*2050*/  IMAD.IADD R7, R97, 0x1, R7 ;  /* 0x0000000161077824 */ /* 0x000fe400078e0207 */
[----:B------:R-:W-:Y:S01]  /*2060*/  IMAD.WIDE.U32 R20, R91, R96, R6 ;  /* 0x000000605b147225 */ /* 0x000fe200078e0006 */
[----:B0-----:R-:W-:-:S03]  /*2070*/  SHF.L.U64.HI R15, R100, 0x3, R101 ;  /* 0x00000003640f7819 */ /* 0x001fc60000010265 */
[----:B------:R-:W-:Y:S01]  /*2080*/  IMAD.IADD R7, R93, 0x1, R21 ;  /* 0x000000015d077824 */ /* 0x000fe200078e0215 */
[----:B------:R-:W-:Y:S01]  /*2090*/  LEA R6, P4, R20, R102, 0x1 ;  /* 0x0000006614067211 */ /* 0x000fe200078808ff */
[----:B------:R-:W-:-:S03]  /*20a0*/  IMAD.SHL.U32 R14, R100, 0x8, RZ ;  /* 0x00000008640e7824 */ /* 0x000fc600078e00ff */
[----:B------:R-:W-:Y:S01]  /*20b0*/  LEA.HI.X R7, R20, R103, R7, 0x1, P4 ;  /* 0x0000006714077211 */ /* 0x000fe200020f0c07 */
[----:B--2---:R-:W-:-:S05]  /*20c0*/  HADD2.F32 R10, -RZ, R5.H0_H0 ;  /* 0x20000005ff0a7230 */ /* 0x004fca0000004100 */
[----:B------:R-:W-:Y:S01]  /*20d0*/  FMUL R11, R10, R89 ;  /* 0x000000590a0b7220 */ /* 0x000fe20000400000 */
[----:B------:R-:W-:-:S03]  /*20e0*/  LEA R10, P0, R92, UR4, 0x1 ;  /* 0x000000045c0a7c11 */ /* 0x000fc6000f8008ff */
[----:B------:R-:W-:Y:S01]  /*20f0*/  FFMA R24, R24, R88, R11 ;  /* 0x0000005818187223 */ /* 0x000fe2000000000b */
[----:B------:R-:W-:Y:S02]  /*2100*/  LEA.HI.X R11, R92, UR5, R107, 0x1, P0 ;  /* 0x000000055c0b7c11 */ /* 0x000fe400080f0c6b */
[----:B------:R-:W-:Y:S02]  /*2110*/  ISETP.GT.AND P0, PT, R4, 0x1, PT ;  /* 0x000000010400780c */ /* 0x000fe40003f04270 */
[----:B------:R-:W-:Y:S02]  /*2120*/  F2FP.F16.F32.PACK_AB R24, RZ, R24 ;  /* 0x00000018ff18723e */ /* 0x000fe400000000ff */
[----:B------:R-:W-:-:S03]  /*2130*/  ISETP.GT.AND P3, PT, R3, RZ, P0 ;  /* 0x000000ff0300720c */ /* 0x000fc60000764270 */
[----:B------:R0:W-:Y:S10]  /*2140*/  @P1 STG.E.U16 desc[UR36][R10.64], R24 ;  /* 0x000000180a001986 */ /* 0x0001f4000c101524 */
[----:B------:R-:W-:Y:S05]  /*2150*/  @!P3 BRA `(.L_x_37) ;  /* 0x000000000004b947 */ /* 0x000fea0003800000 */
[----:B------:R1:W5:Y:S02]  /*2160*/  LDG.E.LTC128B.U16 R5, desc[UR36][R6.64+0x2] ;  /* 0x0000022406057981 */ /* 0x000364000c1e1520 */
.L_x_37:
[----:B------:R-:W-:Y:S05]  /*2170*/  BSYNC B1 ;  /* 0x0000000000017941 */ /* 0x000fea0003800000 */
.L_x_36:
[----:B-----5:R-:W-:Y:S01]  /*2180*/  HADD2.F32 R12, -RZ, R5.H0_H0 ;  /* 0x20000005ff0c7230 */ /* 0x020fe20000004100 */
[----:B------:R-:W-:Y:S01]  /*2190*/  ISETP.GT.AND P2, PT, R3, 0x8, P2 ;  /* 0x000000080300780c */ /* 0x000fe20001744270 */
[----:B------:R-:W-:Y:S01]  /*21a0*/  IMAD.WIDE.U32 R20, R105, R100, R14 ;  /* 0x0000006469147225 */ /* 0x000fe200078e000e */
[----:B0-----:R-:W-:-:S03]  /*21b0*/  PRMT R24, R5, 0x7610, R24 ;  /* 0x0000761005187816 */ /* 0x001fc60000000018 */
[----:B------:R-:W-:Y:S01]  /*21c0*/  FMUL R12, R12, R89 ;  /* 0x000000590c0c7220 */ /* 0x000fe20000400000 */
[----:B------:R-:W-:Y:S01]  /*21d0*/  IMAD.IADD R97, R97, 0x1, R21 ;  /* 0x0000000161617824 */ /* 0x000fe200078e0215 */
[----:B------:R-:W-:Y:S02]  /*21e0*/  IADD3 R94, P1, R94, R20, RZ ;  /* 0x000000145e5e7210 */ /* 0x000fe40007f3e0ff */
[----:B------:R-:W-:-:S03]  /*21f0*/  FFMA R12, R25, R88, R12 ;  /* 0x00000058190c7223 */ /* 0x000fc6000000000c */
[----:B------:R-:W-:Y:S01]  /*2200*/  IMAD.X R13, R97, 0x1, R13, P1 ;  /* 0x00000001610d7824 */ /* 0x000fe200008e060d */
[C---:B------:R-:W-:Y:S02]  /*2210*/  LEA R14, P1, R94.reuse, R102, 0x1 ;  /* 0x000000665e0e7211 */ /* 0x040fe400078208ff */
[----:B------:R-:W-:Y:S02]  /*2220*/  F2FP.F16.F32.PACK_AB R12, RZ, R12 ;  /* 0x0000000cff0c723e */ /* 0x000fe400000000ff */
[----:B------:R-:W-:Y:S02]  /*2230*/  LEA.HI.X R15, R94, R103, R13, 0x1, P1 ;  /* 0x000000675e0f7211 */ /* 0x000fe400008f0c0d */
[----:B------:R-:W-:-:S05]  /*2240*/  PRMT R21, R12, 0x7610, R21 ;  /* 0x000076100c157816 */ /* 0x000fca0000000015 */
[----:B------:R0:W-:Y:S04]  /*2250*/  @P3 STG.E.U16 desc[UR36][R10.64+0x2], R21 ;  /* 0x000002150a003986 */ /* 0x0001e8000c101524 */
[----:B------:R-:W2:Y:S01]  /*2260*/  @P2 LDG.E.LTC128B.U16 R24, desc[UR36][R14.64] ;  /* 0x000000240e182981 */ /* 0x000ea2000c1e1520 */
[----:B------:R-:W-:Y:S01]  /*2270*/  IADD3 R20, P1, R8, R20, RZ ;  /* 0x0000001408147210 */ /* 0x000fe20007f3e0ff */
[----:B------:R-:W-:Y:S01]  /*2280*/  BSSY B1, `(.L_x_38) ;  /* 0x0000011000017945 */ /* 0x000fe20003800000 */
[C---:B------:R-:W-:Y:S02]  /*2290*/  SHF.L.U64.HI R13, R98.reuse, 0x4, R99 ;  /* 0x00000004620d7819 */ /* 0x040fe40000010263 */
[----:B------:R-:W-:Y:S01]  /*22a0*/  ISETP.GT.AND P0, PT, R3, 0x8, P0 ;  /* 0x000000080300780c */ /* 0x000fe20000704270 */
[----:B0-----:R-:W-:Y:S01]  /*22b0*/  IMAD.X R21, R9, 0x1, R97, P1 ;  /* 0x0000000109157824 */ /* 0x001fe200008e0661 */
[----:B------:R-:W-:Y:S01]  /*22c0*/  LEA R12, P1, R98, R10, 0x4 ;  /* 0x0000000a620c7211 */ /* 0x000fe200078220ff */
[----:B------:R-:W-:-:S04]  /*22d0*/  IMAD.WIDE.U32 R20, R91, R96, R20 ;  /* 0x000000605b147225 */ /* 0x000fc800078e0014 */
[----:B------:R-:W-:Y:S02]  /*22e0*/  IMAD.X R13, R13, 0x1, R11, P1 ;  /* 0x000000010d0d7824 */ /* 0x000fe400008e060b */
[----:B------:R-:W-:Y:S02]  /*22f0*/  IMAD.IADD R9, R93, 0x1, R21 ;  /* 0x000000015d097824 */ /* 0x000fe400078e0215 */
[----:B--2---:R-:W-:-:S05]  /*2300*/  HADD2.F32 R8, -RZ, R24.H0_H0 ;  /* 0x20000018ff087230 */ /* 0x004fca0000004100 */
[----:B------:R-:W-:Y:S01]  /*2310*/  FMUL R5, R8, R89 ;  /* 0x0000005908057220 */ /* 0x000fe20000400000 */
[----:B------:R-:W-:-:S03]  /*2320*/  LEA R8, P3, R20, R102, 0x1 ;  /* 0x0000006614087211 */ /* 0x000fc600078608ff */
[----:B------:R-:W-:Y:S01]  /*2330*/  FFMA R5, R26, R88, R5 ;  /* 0x000000581a057223 */ /* 0x000fe20000000005 */
[----:B------:R-:W-:-:S04]  /*2340*/  LEA.HI.X R9, R20, R103, R9, 0x1, P3 ;  /* 0x0000006714097211 */ /* 0x000fc800018f0c09 */
[----:B------:R-:W-:-:S05]  /*2350*/  F2FP.F16.F32.PACK_AB R5, RZ, R5 ;  /* 0x00000005ff05723e */ /* 0x000fca00000000ff */
[----:B------:R0:W-:Y:S01]  /*2360*/  @P2 STG.E.U16 desc[UR36][R12.64], R5 ;  /* 0x000000050c002986 */ /* 0x0001e2000c101524 */
[----:B------:R-:W-:Y:S05]  /*2370*/  @!P0 BRA `(.L_x_39) ;  /* 0x0000000000048947 */ /* 0x000fea0003800000 */
[----:B------:R2:W5:Y:S02]  /*2380*/  LDG.E.LTC128B.U16 R24, desc[UR36][R8.64+0x2] ;  /* 0x0000022408187981 */ /* 0x000564000c1e1520 */
.L_x_39:
[----:B------:R-:W-:Y:S05]  /*2390*/  BSYNC B1 ;  /* 0x0000000000017941 */ /* 0x000fea0003800000 */
.L_x_38:
[----:B-----5:R-:W-:Y:S01]  /*23a0*/  HADD2.F32 R14, -RZ, R24.H0_H0 ;  /* 0x20000018ff0e7230 */ /* 0x020fe20000004100 */
[----:B------:R-:W-:Y:S01]  /*23b0*/  ISETP.GT.AND P1, PT, R4, 0x8, PT ;  /* 0x000000080400780c */ /* 0x000fe20003f24270 */
[----:B------:R-:W-:Y:S03]  /*23c0*/  BSSY B1, `(.L_x_40) ;  /* 0x0000008000017945 */ /* 0x000fe60003800000 */
[----:B------:R-:W-:Y:S01]  /*23d0*/  FMUL R14, R14, R89 ;  /* 0x000000590e0e7220 */ /* 0x000fe20000400000 */
[----:B------:R-:W-:-:S03]  /*23e0*/  ISETP.GT.AND P2, PT, R3, RZ, P1 ;  /* 0x000000ff0300720c */ /* 0x000fc60000f44270 */
[----:B------:R-:W-:-:S05]  /*23f0*/  FFMA R14, R27, R88, R14 ;  /* 0x000000581b0e7223 */ /* 0x000fca000000000e */
[----:B------:R-:W-:-:S05]  /*2400*/  F2FP.F16.F32.PACK_AB R14, RZ, R14 ;  /* 0x0000000eff0e723e */ /* 0x000fca00000000ff */
[----:B------:R3:W-:Y:S01]  /*2410*/  @P0 STG.E.U16 desc[UR36][R12.64+0x2], R14 ;  /* 0x0000020e0c000986 */ /* 0x0007e2000c101524 */
[----:B------:R-:W-:Y:S05]  /*2420*/  @!P2 BRA `(.L_x_41) ;  /* 0x000000000004a947 */ /* 0x000fea0003800000 */
[----:B------:R4:W5:Y:S02]  /*2430*/  LDG.E.LTC128B.U16 R24, desc[UR36][R6.64+0x10] ;  /* 0x0000102406187981 */ /* 0x000964000c1e1520 */
.L_x_41:
[----:B------:R-:W-:Y:S05]  /*2440*/  BSYNC B1 ;  /* 0x0000000000017941 */ /* 0x000fea0003800000 */
.L_x_40:
[----:B---3-5:R-:W-:Y:S01]  /*2450*/  HADD2.F32 R14, -RZ, R24.H0_H0 ;  /* 0x20000018ff0e7230 */ /* 0x028fe20000004100 */
[----:B------:R-:W-:Y:S01]  /*2460*/  ISETP.GT.AND P0, PT, R4, 0x9, PT ;  /* 0x000000090400780c */ /* 0x000fe20003f04270 */
[----:B------:R-:W-:Y:S03]  /*2470*/  BSSY B1, `(.L_x_42) ;  /* 0x0000008000017945 */ /* 0x000fe60003800000 */
[----:B0-----:R-:W-:Y:S01]  /*2480*/  FMUL R5, R14, R89 ;  /* 0x000000590e057220 */ /* 0x001fe20000400000 */
[----:B------:R-:W-:-:S03]  /*2490*/  ISETP.GT.AND P3, PT, R3, RZ, P0 ;  /* 0x000000ff0300720c */ /* 0x000fc60000764270 */
[----:B------:R-:W-:-:S05]  /*24a0*/  FFMA R5, R28, R88, R5 ;  /* 0x000000581c057223 */ /* 0x000fca0000000005 */
[----:B------:R-:W-:-:S05]  /*24b0*/  F2FP.F16.F32.PACK_AB R5, RZ, R5 ;  /* 0x00000005ff05723e */ /* 0x000fca00000000ff */
[----:B------:R0:W-:Y:S01]  /*24c0*/  @P2 STG.E.U16 desc[UR36][R10.64+0x10], R5 ;  /* 0x000010050a002986 */ /* 0x0001e2000c101524 */
[----:B------:R-:W-:Y:S05]  /*24d0*/  @!P3 BRA `(.L_x_43) ;  /* 0x000000000004b947 */ /* 0x000fea0003800000 */
[----:B------:R3:W5:Y:S02]  /*24e0*/  LDG.E.LTC128B.U16 R24, desc[UR36][R6.64+0x12] ;  /* 0x0000122406187981 */ /* 0x000764000c1e1520 */
.L_x_43:
[----:B------:R-:W-:Y:S05]  /*24f0*/  BSYNC B1 ;  /* 0x0000000000017941 */ /* 0x000fea0003800000 */
.L_x_42:
[----:B-----5:R-:W-:Y:S01]  /*2500*/  HADD2.F32 R14, -RZ, R24.H0_H0 ;  /* 0x20000018ff0e7230 */ /* 0x020fe20000004100 */
[----:B------:R-:W-:Y:S01]  /*2510*/  ISETP.GT.AND P1, PT, R3, 0x8, P1 ;  /* 0x000000080300780c */ /* 0x000fe20000f24270 */
[----:B------:R-:W-:Y:S03]  /*2520*/  BSSY B1, `(.L_x_44) ;  /* 0x0000007000017945 */ /* 0x000fe60003800000 */
[----:B------:R-:W-:-:S04]  /*2530*/  FMUL R14, R14, R89 ;  /* 0x000000590e0e7220 */ /* 0x000fc80000400000 */
[----:B------:R-:W-:-:S05]  /*2540*/  FFMA R14, R29, R88, R14 ;  /* 0x000000581d0e7223 */ /* 0x000fca000000000e */
[----:B------:R-:W-:-:S05]  /*2550*/  F2FP.F16.F32.PACK_AB R14, RZ, R14 ;  /* 0x0000000eff0e723e */ /* 0x000fca00000000ff */
[----:B------:R0:W-:Y:S01]  /*2560*/  @P3 STG.E.U16 desc[UR36][R10.64+0x12], R14 ;  /* 0x0000120e0a003986 */ /* 0x0001e2000c101524 */
[----:B------:R-:W-:Y:S05]  /*2570*/  @!P1 BRA `(.L_x_45) ;  /* 0x0000000000049947 */ /* 0x000fea0003800000 */
[----:B------:R0:W5:Y:S02]  /*2580*/  LDG.E.LTC128B.U16 R24, desc[UR36][R8.64+0x10] ;  /* 0x0000102408187981 */ /* 0x000164000c1e1520 */
.L_x_45:
[----:B------:R-:W-:Y:S05]  /*2590*/  BSYNC B1 ;  /* 0x0000000000017941 */ /* 0x000fea0003800000 */
.L_x_44:
[----:B0----5:R-:W-:Y:S01]  /*25a0*/  HADD2.F32 R14, -RZ, R24.H0_H0 ;  /* 0x20000018ff0e7230 */ /* 0x021fe20000004100 */
        /* <DEDUP_REMOVED lines=8> */
.L_x_47:
[----:B------:R-:W-:Y:S05]  /*2630*/  BSYNC B1 ;  /* 0x0000000000017941 */ /* 0x000fea0003800000 */
.L_x_46:
        /* <DEDUP_REMOVED lines=10> */
.L_x_49:
[----:B------:R-:W-:Y:S05]  /*26e0*/  BSYNC B1 ;  /* 0x0000000000017941 */ /* 0x000fea0003800000 */
.L_x_48:
[----:B0----5:R-:W-:Y:S01]  /*26f0*/  HADD2.F32 R14, -RZ, R24.H0_H0 ;  /* 0x20000018ff0e7230 */ /* 0x021fe20000004100 */
        /* <DEDUP_REMOVED lines=9> */
.L_x_51:
[----:B------:R-:W-:Y:S05]  /*2790*/  BSYNC B1 ;  /* 0x0000000000017941 */ /* 0x000fea0003800000 */
.L_x_50:
        /* <DEDUP_REMOVED lines=9> */
.L_x_53:
[----:B------:R-:W-:Y:S05]  /*2830*/  BSYNC B1 ;  /* 0x0000000000017941 */ /* 0x000fea0003800000 */
.L_x_52:
        /* <DEDUP_REMOVED lines=9> */
.L_x_55:
[----:B------:R-:W-:Y:S05]  /*28d0*/  BSYNC B1 ;  /* 0x0000000000017941 */ /* 0x000fea0003800000 */
.L_x_54:
        /* <DEDUP_REMOVED lines=10> */
.L_x_57:
[----:B------:R-:W-:Y:S05]  /*2980*/  BSYNC B1 ;  /* 0x0000000000017941 */ /* 0x000fea0003800000 */
.L_x_56:
        /* <DEDUP_REMOVED lines=10> */
.L_x_59:
[----:B------:R-:W-:Y:S05]  /*2a30*/  BSYNC B1 ;  /* 0x0000000000017941 */ /* 0x000fea0003800000 */
.L_x_58:
        /* <DEDUP_REMOVED lines=9> */
.L_x_61:
[----:B------:R-:W-:Y:S05]  /*2ad0*/  BSYNC B1 ;  /* 0x0000000000017941 */ /* 0x000fea0003800000 */
.L_x_60:
        /* <DEDUP_REMOVED lines=9> */
.L_x_63:
[----:B------:R-:W-:Y:S05]  /*2b70*/  BSYNC B1 ;  /* 0x0000000000017941 */ /* 0x000fea0003800000 */
.L_x_62:
        /* <DEDUP_REMOVED lines=10> */
.L_x_65:
[----:B------:R-:W-:Y:S05]  /*2c20*/  BSYNC B1 ;  /* 0x0000000000017941 */ /* 0x000fea0003800000 */
.L_x_64:
        /* <DEDUP_REMOVED lines=10> */
.L_x_67:
[----:B------:R-:W-:Y:S05]  /*2cd0*/  BSYNC B1 ;  /* 0x0000000000017941 */ /* 0x000fea0003800000 */
.L_x_66:
        /* <DEDUP_REMOVED lines=9> */
.L_x_69:
[----:B------:R-:W-:Y:S05]  /*2d70*/  BSYNC B1 ;  /* 0x0000000000017941 */ /* 0x000fea0003800000 */
.L_x_68:
        /* <DEDUP_REMOVED lines=9> */
.L_x_71:
[----:B------:R-:W-:Y:S05]  /*2e10*/  BSYNC B1 ;  /* 0x0000000000017941 */ /* 0x000fea0003800000 */
.L_x_70:
        /* <DEDUP_REMOVED lines=10> */
.L_x_73:
[----:B------:R-:W-:Y:S05]  /*2ec0*/  BSYNC B1 ;  /* 0x0000000000017941 */ /* 0x000fea0003800000 */
.L_x_72:
        /* <DEDUP_REMOVED lines=10> */
.L_x_75:
[----:B------:R-:W-:Y:S05]  /*2f70*/  BSYNC B1 ;  /* 0x0000000000017941 */ /* 0x000fea0003800000 */
.L_x_74:
        /* <DEDUP_REMOVED lines=9> */
.L_x_77:
[----:B------:R-:W-:Y:S05]  /*3010*/  BSYNC B1 ;  /* 0x0000000000017941 */ /* 0x000fea0003800000 */
.L_x_76:
        /* <DEDUP_REMOVED lines=9> */
.L_x_79:
[----:B------:R-:W-:Y:S05]  /*30b0*/  BSYNC B1 ;  /* 0x0000000000017941 */ /* 0x000fea0003800000 */
.L_x_78:
        /* <DEDUP_REMOVED lines=10> */
.L_x_81:
[----:B------:R-:W-:Y:S05]  /*3160*/  BSYNC B1 ;  /* 0x0000000000017941 */ /* 0x000fea0003800000 */
.L_x_80:
        /* <DEDUP_REMOVED lines=10> */
.L_x_83:
[----:B------:R-:W-:Y:S05]  /*3210*/  BSYNC B1 ;  /* 0x0000000000017941 */ /* 0x000fea0003800000 */
.L_x_82:
        /* <DEDUP_REMOVED lines=9> */
.L_x_85:
[----:B------:R-:W-:Y:S05]  /*32b0*/  BSYNC B1 ;  /* 0x0000000000017941 */ /* 0x000fea0003800000 */
.L_x_84:
        /* <DEDUP_REMOVED lines=9> */
.L_x_87:
[----:B------:R-:W-:Y:S05]  /*3350*/  BSYNC B1 ;  /* 0x0000000000017941 */ /* 0x000fea0003800000 */
.L_x_86:
        /* <DEDUP_REMOVED lines=10> */
.L_x_89:
[----:B------:R-:W-:Y:S05]  /*3400*/  BSYNC B1 ;  /* 0x0000000000017941 */ /* 0x000fea0003800000 */
.L_x_88:
        /* <DEDUP_REMOVED lines=10> */
.L_x_91:
[----:B------:R-:W-:Y:S05]  /*34b0*/  BSYNC B1 ;  /* 0x0000000000017941 */ /* 0x000fea0003800000 */
.L_x_90:
        /* <DEDUP_REMOVED lines=9> */
.L_x_93:
[----:B------:R-:W-:Y:S05]  /*3550*/  BSYNC B1 ;  /* 0x0000000000017941 */ /* 0x000fea0003800000 */
.L_x_92:
        /* <DEDUP_REMOVED lines=9> */
.L_x_95:
[----:B------:R-:W-:Y:S05]  /*35f0*/  BSYNC B1 ;  /* 0x0000000000017941 */ /* 0x000fea0003800000 */
.L_x_94:
        /* <DEDUP_REMOVED lines=10> */
.L_x_97:
[----:B------:R-:W-:Y:S05]  /*36a0*/  BSYNC B1 ;  /* 0x0000000000017941 */ /* 0x000fea0003800000 */
.L_x_96:
        /* <DEDUP_REMOVED lines=10> */
.L_x_99:
[----:B------:R-:W-:Y:S05]  /*3750*/  BSYNC B1 ;  /* 0x0000000000017941 */ /* 0x000fea0003800000 */
.L_x_98:
        /* <DEDUP_REMOVED lines=9> */
.L_x_101:
[----:B------:R-:W-:Y:S05]  /*37f0*/  BSYNC B1 ;  /* 0x0000000000017941 */ /* 0x000fea0003800000 */
.L_x_100:
        /* <DEDUP_REMOVED lines=9> */
.L_x_103:
[----:B------:R-:W-:Y:S05]  /*3890*/  BSYNC B1 ;  /* 0x0000000000017941 */ /* 0x000fea0003800000 */
.L_x_102:
        /* <DEDUP_REMOVED lines=10> */
.L_x_105:
[----:B------:R-:W-:Y:S05]  /*3940*/  BSYNC B1 ;  /* 0x0000000000017941 */ /* 0x000fea0003800000 */
.L_x_104:
        /* <DEDUP_REMOVED lines=10> */
.L_x_107:
[----:B------:R-:W-:Y:S05]  /*39f0*/  BSYNC B1 ;  /* 0x0000000000017941 */ /* 0x000fea0003800000 */
.L_x_106:
        /* <DEDUP_REMOVED lines=9> */
.L_x_109:
[----:B------:R-:W-:Y:S05]  /*3a90*/  BSYNC B1 ;  /* 0x0000000000017941 */ /* 0x000fea0003800000 */
.L_x_108:
        /* <DEDUP_REMOVED lines=9> */
.L_x_111:
[----:B------:R-:W-:Y:S05]  /*3b30*/  BSYNC B1 ;  /* 0x0000000000017941 */ /* 0x000fea0003800000 */
.L_x_110:
        /* <DEDUP_REMOVED lines=10> */
.L_x_113:
[----:B------:R-:W-:Y:S05]  /*3be0*/  BSYNC B1 ;  /* 0x0000000000017941 */ /* 0x000fea0003800000 */
.L_x_112:
        /* <DEDUP_REMOVED lines=10> */
.L_x_115:
[----:B------:R-:W-:Y:S05]  /*3c90*/  BSYNC B1 ;  /* 0x0000000000017941 */ /* 0x000fea0003800000 */
.L_x_114:
        /* <DEDUP_REMOVED lines=9> */
.L_x_117:
[----:B------:R-:W-:Y:S05]  /*3d30*/  BSYNC B1 ;  /* 0x0000000000017941 */ /* 0x000fea0003800000 */
.L_x_116:
        /* <DEDUP_REMOVED lines=9> */
.L_x_119:
[----:B------:R-:W-:Y:S05]  /*3dd0*/  BSYNC B1 ;  /* 0x0000000000017941 */ /* 0x000fea0003800000 */
.L_x_118:
        /* <DEDUP_REMOVED lines=10> */
.L_x_121:
[----:B------:R-:W-:Y:S05]  /*3e80*/  BSYNC B1 ;  /* 0x0000000000017941 */ /* 0x000fea0003800000 */
.L_x_120:
        /* <DEDUP_REMOVED lines=10> */
.L_x_123:
[----:B------:R-:W-:Y:S05]  /*3f30*/  BSYNC B1 ;  /* 0x0000000000017941 */ /* 0x000fea0003800000 */
.L_x_122:
        /* <DEDUP_REMOVED lines=9> */
.L_x_125:
[----:B------:R-:W-:Y:S05]  /*3fd0*/  BSYNC B1 ;  /* 0x0000000000017941 */ /* 0x000fea0003800000 */
.L_x_124:
        /* <DEDUP_REMOVED lines=9> */
.L_x_127:
[----:B------:R-:W-:Y:S05]  /*4070*/  BSYNC B1 ;  /* 0x0000000000017941 */ /* 0x000fea0003800000 */
.L_x_126:
        /* <DEDUP_REMOVED lines=10> */
.L_x_129:
[----:B------:R-:W-:Y:S05]  /*4120*/  BSYNC B1 ;  /* 0x0000000000017941 */ /* 0x000fea0003800000 */
.L_x_128:
        /* <DEDUP_REMOVED lines=10> */
.L_x_131:
[----:B------:R-:W-:Y:S05]  /*41d0*/  BSYNC B1 ;  /* 0x0000000000017941 */ /* 0x000fea0003800000 */
.L_x_130:
        /* <DEDUP_REMOVED lines=9> */
.L_x_133:
[----:B------:R-:W-:Y:S05]  /*4270*/  BSYNC B1 ;  /* 0x0000000000017941 */ /* 0x000fea0003800000 */
.L_x_132:
        /* <DEDUP_REMOVED lines=9> */
.L_x_135:
[----:B------:R-:W-:Y:S05]  /*4310*/  BSYNC B1 ;  /* 0x0000000000017941 */ /* 0x000fea0003800000 */
.L_x_134:
        /* <DEDUP_REMOVED lines=10> */
.L_x_137:
[----:B------:R-:W-:Y:S05]  /*43c0*/  BSYNC B1 ;  /* 0x0000000000017941 */ /* 0x000fea0003800000 */
.L_x_136:
        /* <DEDUP_REMOVED lines=10> */
.L_x_139:
[----:B------:R-:W-:Y:S05]  /*4470*/  BSYNC B1 ;  /* 0x0000000000017941 */ /* 0x000fea0003800000 */
.L_x_138:
        /* <DEDUP_REMOVED lines=9> */
.L_x_141:
[----:B------:R-:W-:Y:S05]  /*4510*/  BSYNC B1 ;  /* 0x0000000000017941 */ /* 0x000fea0003800000 */
.L_x_140:
        /* <DEDUP_REMOVED lines=9> */
.L_x_143:
[----:B------:R-:W-:Y:S05]  /*45b0*/  BSYNC B1 ;  /* 0x0000000000017941 */ /* 0x000fea0003800000 */
.L_x_142:
        /* <DEDUP_REMOVED lines=10> */
.L_x_145:
[----:B------:R-:W-:Y:S05]  /*4660*/  BSYNC B1 ;  /* 0x0000000000017941 */ /* 0x000fea0003800000 */
.L_x_144:
        /* <DEDUP_REMOVED lines=10> */
.L_x_147:
[----:B------:R-:W-:Y:S05]  /*4710*/  BSYNC B1 ;  /* 0x0000000000017941 */ /* 0x000fea0003800000 */
.L_x_146:
        /* <DEDUP_REMOVED lines=9> */
.L_x_149:
[----:B------:R-:W-:Y:S05]  /*47b0*/  BSYNC B1 ;  /* 0x0000000000017941 */ /* 0x000fea0003800000 */
.L_x_148:
        /* <DEDUP_REMOVED lines=9> */
.L_x_151:
[----:B------:R-:W-:Y:S05]  /*4850*/  BSYNC B1 ;  /* 0x0000000000017941 */ /* 0x000fea0003800000 */
.L_x_150:
        /* <DEDUP_REMOVED lines=10> */
.L_x_153:
[----:B------:R-:W-:Y:S05]  /*4900*/  BSYNC B1 ;  /* 0x0000000000017941 */ /* 0x000fea0003800000 */
.L_x_152:
[----:B0----5:R-:W-:Y:S01]  /*4910*/  HADD2.F32 R14, -RZ, R24.H0_H0 ;  /* 0x20000018ff0e7230 */ /* 0x021fe20000004100 */
[----:B------:R-:W-:Y:S01]  /*4920*/  ISETP.GT.AND P0, PT, R4, 0x79, PT ;  /* 0x000000790400780c */ /* 0x000fe20003f04270 */
[----:B------:R-:W-:Y:S01]  /*4930*/  @P2 IMAD.MOV.U32 R4, RZ, RZ, R10 ;  /* 0x000000ffff042224 */ /* 0x000fe200078e000a */
[----:B------:R-:W-:Y:S02]  /*4940*/  BSSY B1, `(.L_x_154) ;  /* 0x000000a000017945 */ /* 0x000fe40003800000 */
[----:B------:R-:W-:Y:S01]  /*4950*/  FMUL R5, R14, R89 ;  /* 0x000000590e057220 */ /* 0x000fe20000400000 */
[----:B------:R-:W-:-:S03]  /*4960*/  ISETP.GT.AND P3, PT, R3, RZ, P0 ;  /* 0x000000ff0300720c */ /* 0x000fc60000764270 */
[----:B------:R-:W-:-:S05]  /*4970*/  FFMA R5, R84, R88, R5 ;  /* 0x0000005854057223 */ /* 0x000fca0000000005 */
[----:B------:R-:W-:-:S04]  /*4980*/  F2FP.F16.F32.PACK_AB R5, RZ, R5 ;  /* 0x00000005ff05723e */ /* 0x000fc800000000ff */
[----:B------:R-:W-:Y:S01]  /*4990*/  PRMT R14, R5, 0x7610, R14 ;  /* 0x00007610050e7816 */ /* 0x000fe2000000000e */
[----:B------:R-:W-:-:S05]  /*49a0*/  @P2 IMAD.MOV.U32 R5, RZ, RZ, R11 ;  /* 0x000000ffff052224 */ /* 0x000fca00078e000b */
[----:B------:R0:W-:Y:S01]  /*49b0*/  @P2 STG.E.U16 desc[UR36][R4.64+0xf0], R14 ;  /* 0x0000f00e04002986 */ /* 0x0001e2000c101524 */
[----:B------:R-:W-:Y:S05]  /*49c0*/  @!P3 BRA `(.L_x_155) ;  /* 0x000000000004b947 */ /* 0x000fea0003800000 */
[----:B------:R0:W5:Y:S02]  /*49d0*/  LDG.E.LTC128B.U16 R24, desc[UR36][R6.64+0xf2] ;  /* 0x0000f22406187981 */ /* 0x000164000c1e1520 */
.L_x_155:
[----:B------:R-:W-:Y:S05]  /*49e0*/  BSYNC B1 ;  /* 0x0000000000017941 */ /* 0x000fea0003800000 */
.L_x_154:
        /* <DEDUP_REMOVED lines=9> */
.L_x_157:
[----:B------:R-:W-:Y:S05]  /*4a80*/  BSYNC B1 ;  /* 0x0000000000017941 */ /* 0x000fea0003800000 */
.L_x_156:
[----:B0----5:R-:W-:Y:S01]  /*4a90*/  HADD2.F32 R4, -RZ, R24.H0_H0 ;  /* 0x20000018ff047230 */ /* 0x021fe20000004100 */
[----:B------:R-:W-:Y:S01]  /*4aa0*/  ISETP.GT.AND P0, PT, R3, 0x8, P0 ;  /* 0x000000080300780c */ /* 0x000fe20000704270 */
[----:B------:R-:W-:Y:S03]  /*4ab0*/  BSSY B1, `(.L_x_158) ;  /* 0x000000a000017945 */ /* 0x000fe60003800000 */
[----:B------:R-:W-:Y:S01]  /*4ac0*/  FMUL R5, R4, R89 ;  /* 0x0000005904057220 */ /* 0x000fe20000400000 */
[----:B------:R-:W-:-:S03]  /*4ad0*/  @P1 IMAD.MOV.U32 R4, RZ, RZ, R12 ;  /* 0x000000ffff041224 */ /* 0x000fc600078e000c */
[----:B------:R-:W-:-:S05]  /*4ae0*/  FFMA R5, R86, R88, R5 ;  /* 0x0000005856057223 */ /* 0x000fca0000000005 */
[----:B------:R-:W-:-:S04]  /*4af0*/  F2FP.F16.F32.PACK_AB R5, RZ, R5 ;  /* 0x00000005ff05723e */ /* 0x000fc800000000ff */
[----:B-1-34-:R-:W-:Y:S01]  /*4b00*/  PRMT R6, R5, 0x7610, R6 ;  /* 0x0000761005067816 */ /* 0x01afe20000000006 */
[----:B------:R-:W-:-:S05]  /*4b10*/  @P1 IMAD.MOV.U32 R5, RZ, RZ, R13 ;  /* 0x000000ffff051224 */ /* 0x000fca00078e000d */
[----:B------:R0:W-:Y:S01]  /*4b20*/  @P1 STG.E.U16 desc[UR36][R4.64+0xf0], R6 ;  /* 0x0000f00604001986 */ /* 0x0001e2000c101524 */
[----:B------:R-:W-:Y:S05]  /*4b30*/  @!P0 BRA `(.L_x_159) ;  /* 0x0000000000048947 */ /* 0x000fea0003800000 */
[----:B------:R1:W5:Y:S02]  /*4b40*/  LDG.E.LTC128B.U16 R24, desc[UR36][R8.64+0xf2] ;  /* 0x0000f22408187981 */ /* 0x000364000c1e1520 */
.L_x_159:
[----:B------:R-:W-:Y:S05]  /*4b50*/  BSYNC B1 ;  /* 0x0000000000017941 */ /* 0x000fea0003800000 */
.L_x_158:
[----:B------:R-:W-:Y:S05]  /*4b60*/  @!P0 BRA `(.L_x_160) ;  /* 0x0000001000e88947 */ /* 0x000fea0003800000 */
[----:B-----5:R-:W-:-:S05]  /*4b70*/  HADD2.F32 R24, -RZ, R24.H0_H0 ;  /* 0x20000018ff187230 */ /* 0x020fca0000004100 */
[----:B------:R-:W-:-:S04]  /*4b80*/  FMUL R24, R24, R89 ;  /* 0x0000005918187220 */ /* 0x000fc80000400000 */
[----:B------:R-:W-:-:S05]  /*4b90*/  FFMA R24, R87, R88, R24 ;  /* 0x0000005857187223 */ /* 0x000fca0000000018 */
[----:B------:R-:W-:-:S05]  /*4ba0*/  F2FP.F16.F32.PACK_AB R24, RZ, R24 ;  /* 0x00000018ff18723e */ /* 0x000fca00000000ff */
[----:B------:R3:W-:Y:S01]  /*4bb0*/  STG.E.U16 desc[UR36][R12.64+0xf2], R24 ;  /* 0x0000f2180c007986 */ /* 0x0007e2000c101524 */
[----:B------:R-:W-:Y:S05]  /*4bc0*/  BRA `(.L_x_160) ;  /* 0x0000001000d07947 */ /* 0x000fea0003800000 */
.L_x_35:
[----:B------:R-:W-:Y:S01]  /*4bd0*/  ISETP.GT.AND P0, PT, R4, 0x1, PT ;  /* 0x000000010400780c */ /* 0x000fe20003f04270 */
[----:B------:R-:W-:Y:S01]  /*4be0*/  ULDC.64 UR4, c[0x0][0x5c0] ;  /* 0x0001700000047ab9 */ /* 0x000fe20000000a00 */
[-C--:B------:R-:W-:Y:S01]  /*4bf0*/  FMUL R24, R24, R88.reuse ;  /* 0x0000005818187220 */ /* 0x080fe20000400000 */
[-C--:B------:R-:W-:Y:S01]  /*4c00*/  FMUL R25, R25, R88.reuse ;  /* 0x0000005819197220 */ /* 0x080fe20000400000 */
[----:B------:R-:W-:Y:S01]  /*4c10*/  ISETP.GT.AND P3, PT, R3, RZ, P0 ;  /* 0x000000ff0300720c */ /* 0x000fe20000764270 */
[-C--:B------:R-:W-:Y:S01]  /*4c20*/  FMUL R26, R26, R88.reuse ;  /* 0x000000581a1a7220 */ /* 0x080fe20000400000 */
[----:B------:R-:W-:Y:S01]  /*4c30*/  LEA R6, P4, R92, UR4, 0x1 ;  /* 0x000000045c067c11 */ /* 0x000fe2000f8808ff */
[----:B------:R-:W-:Y:S01]  /*4c40*/  FMUL R27, R27, R88 ;  /* 0x000000581b1b7220 */ /* 0x000fe20000400000 */
[----:B------:R-:W-:Y:S01]  /*4c50*/  F2FP.F16.F32.PACK_AB R24, RZ, R24 ;  /* 0x00000018ff18723e */ /* 0x000fe200000000ff */
[-C--:B------:R-:W-:Y:S01]  /*4c60*/  FMUL R28, R28, R88.reuse ;  /* 0x000000581c1c7220 */ /* 0x080fe20000400000 */
[----:B------:R-:W-:Y:S01]  /*4c70*/  LEA.HI.X R7, R92, UR5, R107, 0x1, P4 ;  /* 0x000000055c077c11 */ /* 0x000fe2000a0f0c6b */
[-C--:B------:R-:W-:Y:S01]  /*4c80*/  FMUL R29, R29, R88.reuse ;  /* 0x000000581d1d7220 */ /* 0x080fe20000400000 */
[----:B------:R-:W-:Y:S01]  /*4c90*/  F2FP.F16.F32.PACK_AB R25, RZ, R25 ;  /* 0x00000019ff19723e */ /* 0x000fe200000000ff */
[-C--:B------:R-:W-:Y:S01]  /*4ca0*/  FMUL R30, R30, R88.reuse ;  /* 0x000000581e1e7220 */ /* 0x080fe20000400000 */
[----:B------:R-:W-:Y:S01]  /*4cb0*/  SHF.L.U64.HI R99, R98, 0x4, R99 ;  /* 0x0000000462637819 */ /* 0x000fe20000010263 */
[----:B------:R-:W-:Y:S01]  /*4cc0*/  @P1 STG.E.U16 desc[UR36][R6.64], R24 ;  /* 0x0000001806001986 */ /* 0x000fe2000c101524 */
[----:B------:R-:W-:Y:S01]  /*4cd0*/  ISETP.GT.AND P1, PT, R4, 0x8, PT ;  /* 0x000000080400780c */ /* 0x000fe20003f24270 */
[----:B------:R-:W-:Y:S01]  /*4ce0*/  FMUL R31, R31, R88 ;  /* 0x000000581f1f7220 */ /* 0x000fe20000400000 */
[C---:B------:R-:W-:Y:S01]  /*4cf0*/  ISETP.GT.AND P4, PT, R3.reuse, 0x8, P0 ;  /* 0x000000080300780c */ /* 0x040fe20000784270 */
[----:B------:R-:W-:Y:S01]  /*4d00*/  @P3 STG.E.U16 desc[UR36][R6.64+0x2], R25 ;  /* 0x0000021906003986 */ /* 0x000fe2000c101524 */
[----:B------:R-:W-:Y:S01]  /*4d10*/  LEA R8, P3, R98, R6, 0x4 ;  /* 0x0000000662087211 */ /* 0x000fe200078620ff */
[-C--:B------:R-:W-:Y:S01]  /*4d20*/  FMUL R32, R32, R88.reuse ;  /* 0x0000005820207220 */ /* 0x080fe20000400000 */
[----:B------:R-:W-:Y:S01]  /*4d30*/  ISETP.GT.AND P2, PT, R3, 0x8, P2 ;  /* 0x000000080300780c */ /* 0x000fe20001744270 */
[-C--:B------:R-:W-:Y:S01]  /*4d40*/  FMUL R33, R33, R88.reuse ;  /* 0x0000005821217220 */ /* 0x080fe20000400000 */
[----:B------:R-:W-:Y:S01]  /*4d50*/  ISETP.GT.AND P0, PT, R4, 0x9, PT ;  /* 0x000000090400780c */ /* 0x000fe20003f04270 */
[----:B------:R-:W-:Y:S01]  /*4d60*/  IMAD.X R9, R99, 0x1, R7, P3 ;  /* 0x0000000163097824 */ /* 0x000fe200018e0607 */
[C---:B------:R-:W-:Y:S01]  /*4d70*/  ISETP.GT.AND P5, PT, R3.reuse, RZ, P1 ;  /* 0x000000ff0300720c */ /* 0x040fe20000fa4270 */
[-C--:B------:R-:W-:Y:S01]  /*4d80*/  FMUL R34, R34, R88.reuse ;  /* 0x0000005822227220 */ /* 0x080fe20000400000 */
[----:B------:R-:W-:Y:S01]  /*4d90*/  ISETP.GT.AND P3, PT, R3, RZ, P0 ;  /* 0x000000ff0300720c */ /* 0x000fe20000764270 */
[----:B------:R-:W-:Y:S01]  /*4da0*/  FMUL R35, R35, R88 ;  /* 0x0000005823237220 */ /* 0x000fe20000400000 */
[----:B------:R-:W-:Y:S01]  /*4db0*/  F2FP.F16.F32.PACK_AB R26, RZ, R26 ;  /* 0x0000001aff1a723e */ /* 0x000fe200000000ff */
[-C--:B------:R-:W-:Y:S01]  /*4dc0*/  FMUL R36, R36, R88.reuse ;  /* 0x0000005824247220 */ /* 0x080fe20000400000 */
[----:B------:R-:W-:Y:S01]  /*4dd0*/  F2FP.F16.F32.PACK_AB R27, RZ, R27 ;  /* 0x0000001bff1b723e */ /* 0x000fe200000000ff */
[----:B------:R-:W-:Y:S01]  /*4de0*/  FMUL R37, R37, R88 ;  /* 0x0000005825257220 */ /* 0x000fe20000400000 */
[----:B------:R-:W-:Y:S01]  /*4df0*/  F2FP.F16.F32.PACK_AB R28, RZ, R28 ;  /* 0x0000001cff1c723e */ /* 0x000fe200000000ff */
[----:B------:R-:W-:Y:S01]  /*4e00*/  @P2 STG.E.U16 desc[UR36][R8.64], R26 ;  /* 0x0000001a08002986 */ /* 0x000fe2000c101524 */
[----:B------:R-:W-:Y:S01]  /*4e10*/  F2FP.F16.F32.PACK_AB R29, RZ, R29 ;  /* 0x0000001dff1d723e */ /* 0x000fe200000000ff */
[-C--:B------:R-:W-:Y:S01]  /*4e20*/  FMUL R38, R38, R88.reuse ;  /* 0x0000005826267220 */ /* 0x080fe20000400000 */
[----:B------:R-:W-:Y:S01]  /*4e30*/  ISETP.GT.AND P2, PT, R3, 0x8, P1 ;  /* 0x000000080300780c */ /* 0x000fe20000f44270 */
[----:B------:R-:W-:Y:S01]  /*4e40*/  @P4 STG.E.U16 desc[UR36][R8.64+0x2], R27 ;  /* 0x0000021b08004986 */ /* 0x000fe2000c101524 */
[----:B------:R-:W-:Y:S01]  /*4e50*/  ISETP.GT.AND P1, PT, R4, 0x10, PT ;  /* 0x000000100400780c */ /* 0x000fe20003f24270 */
[----:B------:R-:W-:Y:S01]  /*4e60*/  FMUL R39, R39, R88 ;  /* 0x0000005827277220 */ /* 0x000fe20000400000 */
[----:B------:R-:W-:Y:S01]  /*4e70*/  F2FP.F16.F32.PACK_AB R30, RZ, R30 ;  /* 0x0000001eff1e723e */ /* 0x000fe200000000ff */
[----:B------:R-:W-:Y:S01]  /*4e80*/  @P5 STG.E.U16 desc[UR36][R6.64+0x10], R28 ;  /* 0x0000101c06005986 */ /* 0x000fe2000c101524 */
[C---:B------:R-:W-:Y:S01]  /*4e90*/  ISETP.GT.AND P4, PT, R3.reuse, RZ, P1 ;  /* 0x000000ff0300720c */ /* 0x040fe20000f84270 */
[-C--:B------:R-:W-:Y:S01]  /*4ea0*/  FMUL R40, R40, R88.reuse ;  /* 0x0000005828287220 */ /* 0x080fe20000400000 */
[----:B------:R-:W-:Y:S01]  /*4eb0*/  F2FP.F16.F32.PACK_AB R31, RZ, R31 ;  /* 0x0000001fff1f723e */ /* 0x000fe200000000ff */
[----:B------:R-:W-:Y:S01]  /*4ec0*/  @P3 STG.E.U16 desc[UR36][R6.64+0x12], R29 ;  /* 0x0000121d06003986 */ /* 0x000fe2000c101524 */
[----:B------:R-:W-:Y:S01]  /*4ed0*/  ISETP.GT.AND P3, PT, R3, 0x8, P0 ;  /* 0x000000080300780c */ /* 0x000fe20000764270 */
[----:B------:R-:W-:Y:S01]  /*4ee0*/  FMUL R41, R41, R88 ;  /* 0x0000005829297220 */ /* 0x000fe20000400000 */
[----:B------:R-:W-:Y:S01]  /*4ef0*/  ISETP.GT.AND P0, PT, R4, 0x11, PT ;  /* 0x000000110400780c */ /* 0x000fe20003f04270 */
[----:B------:R-:W-:Y:S01]  /*4f00*/  @P2 STG.E.U16 desc[UR36][R8.64+0x10], R30 ;  /* 0x0000101e08002986 */ /* 0x000fe2000c101524 */
[----:B------:R-:W-:Y:S01]  /*4f10*/  F2FP.F16.F32.PACK_AB R32, RZ, R32 ;  /* 0x00000020ff20723e */ /* 0x000fe200000000ff */
[-C--:B------:R-:W-:Y:S01]  /*4f20*/  FMUL R42, R42, R88.reuse ;  /* 0x000000582a2a7220 */ /* 0x080fe20000400000 */
[----:B------:R-:W-:Y:S01]  /*4f30*/  ISETP.GT.AND P5, PT, R3, RZ, P0 ;  /* 0x000000ff0300720c */ /* 0x000fe200007a4270 */
[-C--:B------:R-:W-:Y:S01]  /*4f40*/  FMUL R43, R43, R88.reuse ;  /* 0x000000582b2b7220 */ /* 0x080fe20000400000 */
[----:B------:R-:W-:Y:S01]  /*4f50*/  ISETP.GT.AND P2, PT, R3, 0x8, P1 ;  /* 0x000000080300780c */ /* 0x000fe20000f44270 */
[-C--:B------:R-:W-:Y:S01]  /*4f60*/  FMUL R44, R44, R88.reuse ;  /* 0x000000582c2c7220 */ /* 0x080fe20000400000 */
[----:B------:R-:W-:Y:S01]  /*4f70*/  ISETP.GT.AND P1, PT, R4, 0x18, PT ;  /* 0x000000180400780c */ /* 0x000fe20003f24270 */
[-C--:B------:R-:W-:Y:S01]  /*4f80*/  FMUL R45, R45, R88.reuse ;  /* 0x000000582d2d7220 */ /* 0x080fe20000400000 */
[----:B------:R-:W-:Y:S01]  /*4f90*/  F2FP.F16.F32.PACK_AB R33, RZ, R33 ;  /* 0x00000021ff21723e */ /* 0x000fe200000000ff */
[----:B------:R-:W-:Y:S01]  /*4fa0*/  @P3 STG.E.U16 desc[UR36][R8.64+0x12], R31 ;  /* 0x0000121f08003986 */ /* 0x000fe2000c101524 */
[C---:B------:R-:W-:Y:S01]  /*4fb0*/  ISETP.GT.AND P3, PT, R3.reuse, 0x8, P0 ;  /* 0x000000080300780c */ /* 0x040fe20000764270 */
[-C--:B------:R-:W-:Y:S01]  /*4fc0*/  FMUL R46, R46, R88.reuse ;  /* 0x000000582e2e7220 */ /* 0x080fe20000400000 */
[----:B------:R-:W-:Y:S01]  /*4fd0*/  ISETP.GT.AND P0, PT, R4, 0x19, PT ;  /* 0x000000190400780c */ /* 0x000fe20003f04270 */
[----:B------:R-:W-:Y:S01]  /*4fe0*/  @P4 STG.E.U16 desc[UR36][R6.64+0x20], R32 ;  /* 0x0000202006004986 */ /* 0x000fe2000c101524 */
[----:B------:R-:W-:Y:S01]  /*4ff0*/  ISETP.GT.AND P4, PT, R3, RZ, P1 ;  /* 0x000000ff0300720c */ /* 0x000fe20000f84270 */
[----:B------:R-:W-:Y:S01]  /*5000*/  FMUL R47, R47, R88 ;  /* 0x000000582f2f7220 */ /* 0x000fe20000400000 */
[----:B------:R-:W-:Y:S01]  /*5010*/  F2FP.F16.F32.PACK_AB R34, RZ, R34 ;  /* 0x00000022ff22723e */ /* 0x000fe200000000ff */
[----:B------:R-:W-:Y:S01]  /*5020*/  @P5 STG.E.U16 desc[UR36][R6.64+0x22], R33 ;  /* 0x0000222106005986 */ /* 0x000fe2000c101524 */
[----:B------:R-:W-:Y:S01]  /*5030*/  ISETP.GT.AND P5, PT, R3, RZ, P0 ;  /* 0x000000ff0300720c */ /* 0x000fe200007a4270 */
[----:B------:R-:W-:Y:S01]  /*5040*/  FMUL R48, R48, R88 ;  /* 0x0000005830307220 */ /* 0x000fe20000400000 */
[----:B------:R-:W-:Y:S01]  /*5050*/  F2FP.F16.F32.PACK_AB R35, RZ, R35 ;  /* 0x00000023ff23723e */ /* 0x000fe200000000ff */
[----:B------:R-:W-:Y:S01]  /*5060*/  @P2 STG.E.U16 desc[UR36][R8.64+0x20], R34 ;  /* 0x0000202208002986 */ /* 0x000fe2000c101524 */
[----:B------:R-:W-:Y:S01]  /*5070*/  F2FP.F16.F32.PACK_AB R36, RZ, R36 ;  /* 0x00000024ff24723e */ /* 0x000fe200000000ff */
[-C--:B------:R-:W-:Y:S01]  /*5080*/  FMUL R49, R49, R88.reuse ;  /* 0x0000005831317220 */ /* 0x080fe20000400000 */
[C---:B------:R-:W-:Y:S01]  /*5090*/  ISETP.GT.AND P2, PT, R3.reuse, 0x8, P1 ;  /* 0x000000080300780c */ /* 0x040fe20000f44270 */
[----:B------:R-:W-:Y:S01]  /*50a0*/  @P3 STG.E.U16 desc[UR36][R8.64+0x22], R35 ;  /* 0x0000222308003986 */ /* 0x000fe2000c101524 */
[----:B------:R-:W-:Y:S01]  /*50b0*/  ISETP.GT.AND P1, PT, R4, 0x20, PT ;  /* 0x000000200400780c */ /* 0x000fe20003f24270 */
[-C--:B------:R-:W-:Y:S01]  /*50c0*/  FMUL R50, R50, R88.reuse ;  /* 0x0000005832327220 */ /* 0x080fe20000400000 */
[----:B------:R-:W-:Y:S01]  /*50d0*/  F2FP.F16.F32.PACK_AB R37, RZ, R37 ;  /* 0x00000025ff25723e */ /* 0x000fe200000000ff */
[----:B------:R-:W-:Y:S01]  /*50e0*/  @P4 STG.E.U16 desc[UR36][R6.64+0x30], R36 ;  /* 0x0000302406004986 */ /* 0x000fe2000c101524 */
[----:B------:R-:W-:Y:S01]  /*50f0*/  ISETP.GT.AND P3, PT, R3, 0x8, P0 ;  /* 0x000000080300780c */ /* 0x000fe20000764270 */
[-C--:B------:R-:W-:Y:S01]  /*5100*/  FMUL R51, R51, R88.reuse ;  /* 0x0000005833337220 */ /* 0x080fe20000400000 */
[----:B------:R-:W-:Y:S01]  /*5110*/  ISETP.GT.AND P0, PT, R4, 0x21, PT ;  /* 0x000000210400780c */ /* 0x000fe20003f04270 */
[----:B------:R-:W-:Y:S01]  /*5120*/  @P5 STG.E.U16 desc[UR36][R6.64+0x32], R37 ;  /* 0x0000322506005986 */ /* 0x000fe2000c101524 */
[----:B------:R-:W-:Y:S01]  /*5130*/  ISETP.GT.AND P4, PT, R3, RZ, P1 ;  /* 0x000000ff0300720c */ /* 0x000fe20000f84270 */
[----:B------:R-:W-:Y:S01]  /*5140*/  FMUL R52, R52, R88 ;  /* 0x0000005834347220 */ /* 0x000fe20000400000 */
[----:B------:R-:W-:Y:S01]  /*5150*/  F2FP.F16.F32.PACK_AB R38, RZ, R38 ;  /* 0x00000026ff26723e */ /* 0x000fe200000000ff */
[-C--:B------:R-:W-:Y:S01]  /*5160*/  FMUL R53, R53, R88.reuse ;  /* 0x0000005835357220 */ /* 0x080fe20000400000 */
        /* <DEDUP_REMOVED lines=113> */
[----:B------:R-:W-:Y:S01]  /*5880*/  FMUL R87, R87, R88 ;  /* 0x0000005857577220 */ /* 0x000fe20000400000 */
[----:B------:R-:W-:Y:S01]  /*5890*/  ISETP.GT.AND P0, PT, R4, 0x51, PT ;  /* 0x000000510400780c */ /* 0x000fe20003f04270 */
[----:B------:R-:W-:Y:S01]  /*58a0*/  @P5 STG.E.U16 desc[UR36][R6.64+0x92], R61 ;  /* 0x0000923d06005986 */ /* 0x000fe2000c101524 */
[----:B------:R-:W-:-:S02]  /*58b0*/  ISETP.GT.AND P4, PT, R3, RZ, P1 ;  /* 0x000000ff0300720c */ /* 0x000fc40000f84270 */
[----:B------:R-:W-:Y:S02]  /*58c0*/  F2FP.F16.F32.PACK_AB R62, RZ, R62 ;  /* 0x0000003eff3e723e */ /* 0x000fe400000000ff */
[C---:B------:R-:W-:Y:S02]  /*58d0*/  ISETP.GT.AND P5, PT, R3.reuse, RZ, P0 ;  /* 0x000000ff0300720c */ /* 0x040fe400007a4270 */
[----:B------:R-:W-:Y:S01]  /*58e0*/  F2FP.F16.F32.PACK_AB R63, RZ, R63 ;  /* 0x0000003fff3f723e */ /* 0x000fe200000000ff */
[----:B------:R-:W-:Y:S01]  /*58f0*/  @P2 STG.E.U16 desc[UR36][R8.64+0x90], R62 ;  /* 0x0000903e08002986 */ /* 0x000fe2000c101524 */
[----:B------:R-:W-:Y:S02]  /*5900*/  F2FP.F16.F32.PACK_AB R64, RZ, R64 ;  /* 0x00000040ff40723e */ /* 0x000fe400000000ff */
[----:B------:R-:W-:Y:S01]  /*5910*/  ISETP.GT.AND P2, PT, R3, 0x8, P1 ;  /* 0x000000080300780c */ /* 0x000fe20000f44270 */
[----:B------:R-:W-:Y:S01]  /*5920*/  @P3 STG.E.U16 desc[UR36][R8.64+0x92], R63 ;  /* 0x0000923f08003986 */ /* 0x000fe2000c101524 */
[----:B------:R-:W-:-:S02]  /*5930*/  ISETP.GT.AND P1, PT, R4, 0x58, PT ;  /* 0x000000580400780c */ /* 0x000fc40003f24270 */
[----:B------:R-:W-:Y:S01]  /*5940*/  F2FP.F16.F32.PACK_AB R65, RZ, R65 ;  /* 0x00000041ff41723e */ /* 0x000fe200000000ff */
[----:B------:R-:W-:Y:S01]  /*5950*/  @P4 STG.E.U16 desc[UR36][R6.64+0xa0], R64 ;  /* 0x0000a04006004986 */ /* 0x000fe2000c101524 */
[C---:B------:R-:W-:Y:S02]  /*5960*/  ISETP.GT.AND P3, PT, R3.reuse, 0x8, P0 ;  /* 0x000000080300780c */ /* 0x040fe40000764270 */
[----:B------:R-:W-:Y:S01]  /*5970*/  ISETP.GT.AND P0, PT, R4, 0x59, PT ;  /* 0x000000590400780c */ /* 0x000fe20003f04270 */
[----:B------:R-:W-:Y:S01]  /*5980*/  @P5 STG.E.U16 desc[UR36][R6.64+0xa2], R65 ;  /* 0x0000a24106005986 */ /* 0x000fe2000c101524 */
[C---:B------:R-:W-:Y:S02]  /*5990*/  ISETP.GT.AND P4, PT, R3.reuse, RZ, P1 ;  /* 0x000000ff0300720c */ /* 0x040fe40000f84270 */
[----:B------:R-:W-:Y:S02]  /*59a0*/  F2FP.F16.F32.PACK_AB R66, RZ, R66 ;  /* 0x00000042ff42723e */ /* 0x000fe400000000ff */
[----:B------:R-:W-:-:S02]  /*59b0*/  ISETP.GT.AND P5, PT, R3, RZ, P0 ;  /* 0x000000ff0300720c */ /* 0x000fc400007a4270 */
[----:B------:R-:W-:Y:S01]  /*59c0*/  F2FP.F16.F32.PACK_AB R67, RZ, R67 ;  /* 0x00000043ff43723e */ /* 0x000fe200000000ff */
[----:B------:R-:W-:Y:S01]  /*59d0*/  @P2 STG.E.U16 desc[UR36][R8.64+0xa0], R66 ;  /* 0x0000a04208002986 */ /* 0x000fe2000c101524 */
[----:B------:R-:W-:Y:S02]  /*59e0*/  F2FP.F16.F32.PACK_AB R68, RZ, R68 ;  /* 0x00000044ff44723e */ /* 0x000fe400000000ff */
[C---:B------:R-:W-:Y:S01]  /*59f0*/  ISETP.GT.AND P2, PT, R3.reuse, 0x8, P1 ;  /* 0x000000080300780c */ /* 0x040fe20000f44270 */
[----:B------:R-:W-:Y:S01]  /*5a00*/  @P3 STG.E.U16 desc[UR36][R8.64+0xa2], R67 ;  /* 0x0000a24308003986 */ /* 0x000fe2000c101524 */
[----:B------:R-:W-:Y:S02]  /*5a10*/  ISETP.GT.AND P1, PT, R4, 0x60, PT ;  /* 0x000000600400780c */ /* 0x000fe40003f24270 */
[----:B------:R-:W-:Y:S01]  /*5a20*/  F2FP.F16.F32.PACK_AB R69, RZ, R69 ;  /* 0x00000045ff45723e */ /* 0x000fe200000000ff */
[----:B------:R-:W-:Y:S01]  /*5a30*/  @P4 STG.E.U16 desc[UR36][R6.64+0xb0], R68 ;  /* 0x0000b04406004986 */ /* 0x000fe2000c101524 */
[----:B------:R-:W-:-:S02]  /*5a40*/  ISETP.GT.AND P3, PT, R3, 0x8, P0 ;  /* 0x000000080300780c */ /* 0x000fc40000764270 */
[----:B------:R-:W-:Y:S01]  /*5a50*/  ISETP.GT.AND P0, PT, R4, 0x61, PT ;  /* 0x000000610400780c */ /* 0x000fe20003f04270 */
[----:B------:R-:W-:Y:S01]  /*5a60*/  @P5 STG.E.U16 desc[UR36][R6.64+0xb2], R69 ;  /* 0x0000b24506005986 */ /* 0x000fe2000c101524 */
[C---:B------:R-:W-:Y:S02]  /*5a70*/  ISETP.GT.AND P4, PT, R3.reuse, RZ, P1 ;  /* 0x000000ff0300720c */ /* 0x040fe40000f84270 */
[----:B------:R-:W-:Y:S02]  /*5a80*/  ISETP.GT.AND P5, PT, R3, RZ, P0 ;  /* 0x000000ff0300720c */ /* 0x000fe400007a4270 */
[----:B------:R-:W-:Y:S02]  /*5a90*/  F2FP.F16.F32.PACK_AB R70, RZ, R70 ;  /* 0x00000046ff46723e */ /* 0x000fe400000000ff */
[----:B------:R-:W-:Y:S02]  /*5aa0*/  F2FP.F16.F32.PACK_AB R71, RZ, R71 ;  /* 0x00000047ff47723e */ /* 0x000fe400000000ff */
[----:B------:R-:W-:Y:S01]  /*5ab0*/  F2FP.F16.F32.PACK_AB R72, RZ, R72 ;  /* 0x00000048ff48723e */ /* 0x000fe200000000ff */
[----:B------:R-:W-:Y:S01]  /*5ac0*/  @P2 STG.E.U16 desc[UR36][R8.64+0xb0], R70 ;  /* 0x0000b04608002986 */ /* 0x000fe2000c101524 */
[----:B------:R-:W-:-:S02]  /*5ad0*/  F2FP.F16.F32.PACK_AB R73, RZ, R73 ;  /* 0x00000049ff49723e */ /* 0x000fc400000000ff */
[C---:B------:R-:W-:Y:S01]  /*5ae0*/  ISETP.GT.AND P1, PT, R3.reuse, 0x8, P1 ;  /* 0x000000080300780c */ /* 0x040fe20000f24270 */
[----:B------:R-:W-:Y:S01]  /*5af0*/  @P3 STG.E.U16 desc[UR36][R8.64+0xb2], R71 ;  /* 0x0000b24708003986 */ /* 0x000fe2000c101524 */
[C---:B------:R-:W-:Y:S02]  /*5b00*/  ISETP.GT.AND P2, PT, R3.reuse, 0x8, P0 ;  /* 0x000000080300780c */ /* 0x040fe40000744270 */
[C---:B------:R-:W-:Y:S01]  /*5b10*/  ISETP.GT.AND P0, PT, R4.reuse, 0x69, PT ;  /* 0x000000690400780c */ /* 0x040fe20003f04270 */
[----:B------:R-:W-:Y:S01]  /*5b20*/  @P4 STG.E.U16 desc[UR36][R6.64+0xc0], R72 ;  /* 0x0000c04806004986 */ /* 0x000fe2000c101524 */
[----:B------:R-:W-:Y:S02]  /*5b30*/  ISETP.GT.AND P4, PT, R4, 0x68, PT ;  /* 0x000000680400780c */ /* 0x000fe40003f84270 */
[----:B------:R-:W-:Y:S01]  /*5b40*/  F2FP.F16.F32.PACK_AB R74, RZ, R74 ;  /* 0x0000004aff4a723e */ /* 0x000fe200000000ff */
[----:B------:R-:W-:Y:S01]  /*5b50*/  @P5 STG.E.U16 desc[UR36][R6.64+0xc2], R73 ;  /* 0x0000c24906005986 */ /* 0x000fe2000c101524 */
[----:B------:R-:W-:-:S02]  /*5b60*/  ISETP.GT.AND P5, PT, R3, RZ, P4 ;  /* 0x000000ff0300720c */ /* 0x000fc400027a4270 */
[C---:B------:R-:W-:Y:S01]  /*5b70*/  ISETP.GT.AND P3, PT, R3.reuse, RZ, P0 ;  /* 0x000000ff0300720c */ /* 0x040fe20000764270 */
[----:B------:R-:W-:Y:S01]  /*5b80*/  @P1 STG.E.U16 desc[UR36][R8.64+0xc0], R74 ;  /* 0x0000c04a08001986 */ /* 0x000fe2000c101524 */
[----:B------:R-:W-:Y:S02]  /*5b90*/  F2FP.F16.F32.PACK_AB R75, RZ, R75 ;  /* 0x0000004bff4b723e */ /* 0x000fe400000000ff */
[----:B------:R-:W-:Y:S02]  /*5ba0*/  F2FP.F16.F32.PACK_AB R76, RZ, R76 ;  /* 0x0000004cff4c723e */ /* 0x000fe400000000ff */
[C---:B------:R-:W-:Y:S01]  /*5bb0*/  ISETP.GT.AND P4, PT, R3.reuse, 0x8, P4 ;  /* 0x000000080300780c */ /* 0x040fe20002784270 */
[----:B------:R-:W-:Y:S01]  /*5bc0*/  @P2 STG.E.U16 desc[UR36][R8.64+0xc2], R75 ;  /* 0x0000c24b08002986 */ /* 0x000fe2000c101524 */
[----:B------:R-:W-:Y:S02]  /*5bd0*/  F2FP.F16.F32.PACK_AB R77, RZ, R77 ;  /* 0x0000004dff4d723e */ /* 0x000fe400000000ff */
[----:B------:R-:W-:Y:S01]  /*5be0*/  ISETP.GT.AND P2, PT, R4, 0x71, PT ;  /* 0x000000710400780c */ /* 0x000fe20003f44270 */
[----:B------:R-:W-:Y:S01]  /*5bf0*/  @P5 STG.E.U16 desc[UR36][R6.64+0xd0], R76 ;  /* 0x0000d04c06005986 */ /* 0x000fe2000c101524 */
[----:B------:R-:W-:-:S02]  /*5c00*/  ISETP.GT.AND P5, PT, R3, 0x8, P0 ;  /* 0x000000080300780c */ /* 0x000fc400007a4270 */
[C---:B------:R-:W-:Y:S01]  /*5c10*/  ISETP.GT.AND P1, PT, R4.reuse, 0x78, PT ;  /* 0x000000780400780c */ /* 0x040fe20003f24270 */
[----:B------:R-:W-:Y:S01]  /*5c20*/  @P3 STG.E.U16 desc[UR36][R6.64+0xd2], R77 ;  /* 0x0000d24d06003986 */ /* 0x000fe2000c101524 */
[C---:B------:R-:W-:Y:S02]  /*5c30*/  ISETP.GT.AND P3, PT, R4.reuse, 0x70, PT ;  /* 0x000000700400780c */ /* 0x040fe40003f64270 */
[----:B------:R-:W-:Y:S01]  /*5c40*/  ISETP.GT.AND P0, PT, R4, 0x79, PT ;  /* 0x000000790400780c */ /* 0x000fe20003f04270 */
[----:B------:R-:W-:Y:S01]  /*5c50*/  @P4 IMAD.MOV.U32 R4, RZ, RZ, R8 ;  /* 0x000000ffff044224 */ /* 0x000fe200078e0008 */
[----:B------:R-:W-:Y:S01]  /*5c60*/  F2FP.F16.F32.PACK_AB R78, RZ, R78 ;  /* 0x0000004eff4e723e */ /* 0x000fe200000000ff */
[----:B------:R-:W-:Y:S01]  /*5c70*/  @P4 IMAD.MOV.U32 R5, RZ, RZ, R9 ;  /* 0x000000ffff054224 */ /* 0x000fe200078e0009 */
[----:B------:R-:W-:Y:S02]  /*5c80*/  F2FP.F16.F32.PACK_AB R79, RZ, R79 ;  /* 0x0000004fff4f723e */ /* 0x000fe400000000ff */
[----:B------:R-:W-:-:S02]  /*5c90*/  F2FP.F16.F32.PACK_AB R80, RZ, R80 ;  /* 0x00000050ff50723e */ /* 0x000fc400000000ff */
[----:B------:R0:W-:Y:S01]  /*5ca0*/  @P4 STG.E.U16 desc[UR36][R4.64+0xd0], R78 ;  /* 0x0000d04e04004986 */ /* 0x0001e2000c101524 */
[C---:B------:R-:W-:Y:S02]  /*5cb0*/  ISETP.GT.AND P4, PT, R3.reuse, RZ, P2 ;  /* 0x000000ff0300720c */ /* 0x040fe40001784270 */
[----:B------:R-:W-:Y:S02]  /*5cc0*/  F2FP.F16.F32.PACK_AB R81, RZ, R81 ;  /* 0x00000051ff51723e */ /* 0x000fe400000000ff */
[----:B------:R-:W-:Y:S02]  /*5cd0*/  ISETP.GT.AND P2, PT, R3, 0x8, P2 ;  /* 0x000000080300780c */ /* 0x000fe40001744270 */
[----:B------:R-:W-:Y:S02]  /*5ce0*/  F2FP.F16.F32.PACK_AB R82, RZ, R82 ;  /* 0x00000052ff52723e */ /* 0x000fe400000000ff */
[----:B------:R-:W-:Y:S02]  /*5cf0*/  F2FP.F16.F32.PACK_AB R83, RZ, R83 ;  /* 0x00000053ff53723e */ /* 0x000fe400000000ff */
[----:B------:R-:W-:Y:S01]  /*5d00*/  F2FP.F16.F32.PACK_AB R84, RZ, R84 ;  /* 0x00000054ff54723e */ /* 0x000fe200000000ff */
[----:B0-----:R-:W-:Y:S01]  /*5d10*/  @P5 IMAD.MOV.U32 R4, RZ, RZ, R8 ;  /* 0x000000ffff045224 */ /* 0x001fe200078e0008 */
[----:B------:R-:W-:Y:S01]  /*5d20*/  F2FP.F16.F32.PACK_AB R85, RZ, R85 ;  /* 0x00000055ff55723e */ /* 0x000fe200000000ff */
[----:B------:R-:W-:Y:S01]  /*5d30*/  @P5 IMAD.MOV.U32 R5, RZ, RZ, R9 ;  /* 0x000000ffff055224 */ /* 0x000fe200078e0009 */
[----:B------:R-:W-:-:S02]  /*5d40*/  F2FP.F16.F32.PACK_AB R86, RZ, R86 ;  /* 0x00000056ff56723e */ /* 0x000fc400000000ff */
[----:B------:R-:W-:Y:S02]  /*5d50*/  F2FP.F16.F32.PACK_AB R87, RZ, R87 ;  /* 0x00000057ff57723e */ /* 0x000fe400000000ff */
[----:B------:R0:W-:Y:S01]  /*5d60*/  @P5 STG.E.U16 desc[UR36][R4.64+0xd2], R79 ;  /* 0x0000d24f04005986 */ /* 0x0001e2000c101524 */
[C---:B------:R-:W-:Y:S02]  /*5d70*/  ISETP.GT.AND P5, PT, R3.reuse, RZ, P3 ;  /* 0x000000ff0300720c */ /* 0x040fe40001fa4270 */
[----:B------:R-:W-:-:S11]  /*5d80*/  ISETP.GT.AND P3, PT, R3, 0x8, P3 ;  /* 0x000000080300780c */ /* 0x000fd60001f64270 */
[----:B0-----:R-:W-:Y:S02]  /*5d90*/  @P5 IMAD.MOV.U32 R4, RZ, RZ, R6 ;  /* 0x000000ffff045224 */ /* 0x001fe400078e0006 */
[----:B------:R-:W-:-:S05]  /*5da0*/  @P5 IMAD.MOV.U32 R5, RZ, RZ, R7 ;  /* 0x000000ffff055224 */ /* 0x000fca00078e0007 */
[----:B------:R0:W-:Y:S01]  /*5db0*/  @P5 STG.E.U16 desc[UR36][R4.64+0xe0], R80 ;  /* 0x0000e05004005986 */ /* 0x0001e2000c101524 */
[C---:B------:R-:W-:Y:S02]  /*5dc0*/  ISETP.GT.AND P5, PT, R3.reuse, RZ, P0 ;  /* 0x000000ff0300720c */ /* 0x040fe400007a4270 */
[----:B------:R-:W-:Y:S01]  /*5dd0*/  ISETP.GT.AND P0, PT, R3, 0x8, P0 ;  /* 0x000000080300780c */ /* 0x000fe20000704270 */
[----:B0-----:R-:W-:Y:S02]  /*5de0*/  @P4 IMAD.MOV.U32 R4, RZ, RZ, R6 ;  /* 0x000000ffff044224 */ /* 0x001fe400078e0006 */
[----:B------:R-:W-:-:S05]  /*5df0*/  @P4 IMAD.MOV.U32 R5, RZ, RZ, R7 ;  /* 0x000000ffff054224 */ /* 0x000fca00078e0007 */
[----:B------:R0:W-:Y:S01]  /*5e00*/  @P4 STG.E.U16 desc[UR36][R4.64+0xe2], R81 ;  /* 0x0000e25104004986 */ /* 0x0001e2000c101524 */
[C---:B------:R-:W-:Y:S02]  /*5e10*/  ISETP.GT.AND P4, PT, R3.reuse, RZ, P1 ;  /* 0x000000ff0300720c */ /* 0x040fe40000f84270 */
[----:B------:R-:W-:Y:S01]  /*5e20*/  ISETP.GT.AND P1, PT, R3, 0x8, P1 ;  /* 0x000000080300780c */ /* 0x000fe20000f24270 */
[----:B0-----:R-:W-:Y:S02]  /*5e30*/  @P3 IMAD.MOV.U32 R4, RZ, RZ, R8 ;  /* 0x000000ffff043224 */ /* 0x001fe400078e0008 */
[----:B------:R-:W-:-:S05]  /*5e40*/  @P3 IMAD.MOV.U32 R5, RZ, RZ, R9 ;  /* 0x000000ffff053224 */ /* 0x000fca00078e0009 */
[----:B------:R0:W-:Y:S02]  /*5e50*/  @P3 STG.E.U16 desc[UR36][R4.64+0xe0], R82 ;  /* 0x0000e05204003986 */ /* 0x0001e4000c101524 */
[----:B0-----:R-:W-:Y:S02]  /*5e60*/  @P2 IMAD.MOV.U32 R4, RZ, RZ, R8 ;  /* 0x000000ffff042224 */ /* 0x001fe400078e0008 */
[----:B------:R-:W-:-:S05]  /*5e70*/  @P2 IMAD.MOV.U32 R5, RZ, RZ, R9 ;  /* 0x000000ffff052224 */ /* 0x000fca00078e0009 */
[----:B------:R0:W-:Y:S02]  /*5e80*/  @P2 STG.E.U16 desc[UR36][R4.64+0xe2], R83 ;  /* 0x0000e25304002986 */ /* 0x0001e4000c101524 */
[----:B0-----:R-:W-:Y:S02]  /*5e90*/  @P4 IMAD.MOV.U32 R4, RZ, RZ, R6 ;  /* 0x000000ffff044224 */ /* 0x001fe400078e0006 */
[----:B------:R-:W-:-:S05]  /*5ea0*/  @P4 IMAD.MOV.U32 R5, RZ, RZ, R7 ;  /* 0x000000ffff054224 */ /* 0x000fca00078e0007 */
[----:B------:R0:W-:Y:S04]  /*5eb0*/  @P4 STG.E.U16 desc[UR36][R4.64+0xf0], R84 ;  /* 0x0000f05404004986 */ /* 0x0001e8000c101524 */
[----:B------:R4:W-:Y:S01]  /*5ec0*/  @P5 STG.E.U16 desc[UR36][R6.64+0xf2], R85 ;  /* 0x0000f25506005986 */ /* 0x0009e2000c101524 */
[----:B0-----:R-:W-:Y:S02]  /*5ed0*/  @P1 IMAD.MOV.U32 R4, RZ, RZ, R8 ;  /* 0x000000ffff041224 */ /* 0x001fe400078e0008 */
[----:B------:R-:W-:-:S05]  /*5ee0*/  @P1 IMAD.MOV.U32 R5, RZ, RZ, R9 ;  /* 0x000000ffff051224 */ /* 0x000fca00078e0009 */
[----:B------:R4:W-:Y:S04]  /*5ef0*/  @P1 STG.E.U16 desc[UR36][R4.64+0xf0], R86 ;  /* 0x0000f05604001986 */ /* 0x0009e8000c101524 */
[----:B------:R4:W-:Y:S02]  /*5f00*/  @P0 STG.E.U16 desc[UR36][R8.64+0xf2], R87 ;  /* 0x0000f25708000986 */ /* 0x0009e4000c101524 */
.L_x_160:
[----:B------:R-:W-:Y:S05]  /*5f10*/  BSYNC B0 ;  /* 0x0000000000007941 */ /* 0x000fea0003800000 */
.L_x_34:
[----:B------:R-:W-:Y:S01]  /*5f20*/  ULDC UR4, c[0x0][0xc] ;  /* 0x0000030000047ab9 */ /* 0x000fe20000000800 */
[----:B------:R-:W-:Y:S01]  /*5f30*/  ULDC UR5, c[0x0][0x10] ;  /* 0x0000040000057ab9 */ /* 0x000fe20000000800 */
[----:B------:R-:W0:Y:S01]  /*5f40*/  LDC R3, c[0x0][0x14] ;  /* 0x00000500ff037b82 */ /* 0x000e220000000800 */
[----:B------:R-:W-:Y:S01]  /*5f50*/  UIMAD.WIDE.U32 UR4, UR4, UR5, URZ ;  /* 0x00000005040472a5 */ /* 0x000fe2000f8e003f */
[----:B------:R-:W-:Y:S02]  /*5f60*/  IMAD.MOV.U32 R93, RZ, RZ, -0x1 ;  /* 0xffffffffff5d7424 */ /* 0x000fe400078e00ff */
[----:B------:R-:W-:-:S03]  /*5f70*/  IMAD.MOV.U32 R91, RZ, RZ, -0x1 ;  /* 0xffffffffff5b7424 */ /* 0x000fc600078e00ff */
[----:B0-----:R-:W-:-:S04]  /*5f80*/  IMAD.WIDE.U32 R16, R3, UR4, R16 ;  /* 0x0000000403107c25 */ /* 0x001fc8000f8e0010 */
[----:B------:R-:W-:Y:S01]  /*5f90*/  IMAD R3, R3, UR5, RZ ;  /* 0x0000000503037c24 */ /* 0x000fe2000f8e02ff */
[----:B------:R-:W-:Y:S02]  /*5fa0*/  ULDC.64 UR4, c[0x0][0x650] ;  /* 0x0001940000047ab9 */ /* 0x000fe40000000a00 */
[----:B------:R-:W-:Y:S01]  /*5fb0*/  ISETP.GE.U32.AND P0, PT, R16, UR4, PT ;  /* 0x0000000410007c0c */ /* 0x000fe2000bf06070 */
[--C-:B------:R-:W-:Y:S01]  /*5fc0*/  IMAD.IADD R17, R17, 0x1, R3.reuse ;  /* 0x0000000111117824 */ /* 0x100fe200078e0203 */
[----:B------:R-:W-:-:S04]  /*5fd0*/  PRMT R3, RZ, 0x7610, R3 ;  /* 0x00007610ff037816 */ /* 0x000fc80000000003 */
[----:B------:R-:W-:-:S13]  /*5fe0*/  ISETP.GE.U32.AND.EX P0, PT, R17, UR5, PT, P0 ;  /* 0x0000000511007c0c */ /* 0x000fda000bf06100 */
[----:B------:R-:W-:Y:S05]  /*5ff0*/  @P0 BRA `(.L_x_161) ;  /* 0x0000000400640947 */ /* 0x000fea0003800000 */
[----:B---3--:R-:W0:Y:S01]  /*6000*/  S2R R12, SR_CTAID.X ;  /* 0x00000000000c7919 */ /* 0x008e220000002500 */
[----:B------:R-:W3:Y:S01]  /*6010*/  LDC.64 R10, c[0x0][0x628] ;  /* 0x00018a00ff0a7b82 */ /* 0x000ee20000000a00 */
[----:B------:R-:W-:Y:S01]  /*6020*/  ULDC UR4, c[0x0][0x150] ;  /* 0x0000540000047ab9 */ /* 0x000fe20000000800 */
[----:B-12-4-:R-:W-:Y:S01]  /*6030*/  IMAD.MOV.U32 R8, RZ, RZ, R16 ;  /* 0x000000ffff087224 */ /* 0x016fe200078e0010 */
[----:B-----5:R-:W1:Y:S01]  /*6040*/  S2R R24, SR_CTAID.Y ;  /* 0x0000000000187919 */ /* 0x020e620000002600 */
[----:B------:R-:W-:-:S04]  /*6050*/  IMAD.MOV.U32 R9, RZ, RZ, R17 ;  /* 0x000000ffff097224 */ /* 0x000fc800078e0011 */
[----:B------:R-:W2:Y:S08]  /*6060*/  LDC R21, c[0x0][0x144] ;  /* 0x00005100ff157b82 */ /* 0x000eb00000000800 */
[----:B------:R-:W4:Y:S08]  /*6070*/  LDC R0, c[0x0][0x630] ;  /* 0x00018c00ff007b82 */ /* 0x000f300000000800 */
[----:B------:R-:W1:Y:S01]  /*6080*/  LDC.64 R14, c[0x0][0x620] ;  /* 0x00018800ff0e7b82 */ /* 0x000e620000000a00 */
[----:B---3--:R-:W-:-:S04]  /*6090*/  ISETP.NE.U32.AND P0, PT, R10, RZ, PT ;  /* 0x000000ff0a00720c */ /* 0x008fc80003f05070 */
[----:B------:R-:W-:Y:S02]  /*60a0*/  ISETP.NE.AND.EX P0, PT, R11, RZ, PT, P0 ;  /* 0x000000ff0b00720c */ /* 0x000fe40003f05300 */
[----:B0-----:R-:W-:-:S05]  /*60b0*/  I2FP.F32.U32 R3, R12 ;  /* 0x0000000c00037245 */ /* 0x001fca0000201000 */
[----:B------:R-:W-:-:S04]  /*60c0*/  FMUL R3, R3, UR4 ;  /* 0x0000000403037c20 */ /* 0x000fc80008400000 */
[----:B------:R0:W3:Y:S02]  /*60d0*/  F2I.U32.TRUNC.NTZ R20, R3 ;  /* 0x0000000300147305 */ /* 0x0000e4000020f000 */
[----:B--2-4-:R-:W-:Y:S05]  /*60e0*/  @!P0 BRA `(.L_x_162) ;  /* 0x0000000000288947 */ /* 0x014fea0003800000 */
[----:B0-----:R-:W0:Y:S02]  /*60f0*/  LDC R3, c[0x0][0x634] ;  /* 0x00018d00ff037b82 */ /* 0x001e240000000800 */
        /* <DEDUP_REMOVED lines=9> */
.L_x_162:
[----:B------:R-:W2:Y:S01]  /*6190*/  LDC.64 R28, c[0x0][0x640] ;  /* 0x00019000ff1c7b82 */ /* 0x000ea20000000a00 */
[-CC-:B------:R-:W-:Y:S01]  /*61a0*/  SHF.R.U64 R91, R8, R0.reuse, R9.reuse ;  /* 0x00000000085b7219 */ /* 0x180fe20000001209 */
[----:B---3--:R-:W-:Y:S01]  /*61b0*/  IMAD.MOV R20, RZ, RZ, -R20 ;  /* 0x000000ffff147224 */ /* 0x008fe200078e0a14 */
[----:B------:R-:W-:Y:S01]  /*61c0*/  SHF.R.U32.HI R0, RZ, R0, R9 ;  /* 0x00000000ff007219 */ /* 0x000fe20000011609 */
[----:B------:R-:W-:Y:S01]  /*61d0*/  ULDC UR4, c[0x0][0x154] ;  /* 0x0000550000047ab9 */ /* 0x000fe20000000800 */
[----:B0-----:R-:W-:Y:S01]  /*61e0*/  IADD3 R3, P0, RZ, -R91, RZ ;  /* 0x8000005bff037210 */ /* 0x001fe20007f1e0ff */
[----:B------:R-:W-:Y:S02]  /*61f0*/  IMAD R21, R21, R20, R12 ;  /* 0x0000001415157224 */ /* 0x000fe400078e020c */
[----:B------:R-:W0:Y:S01]  /*6200*/  LDC R6, c[0x0][0x618] ;  /* 0x00018600ff067b82 */ /* 0x000e220000000800 */
[----:B------:R-:W-:Y:S02]  /*6210*/  IMAD.MOV.U32 R7, RZ, RZ, 0x1 ;  /* 0x00000001ff077424 */ /* 0x000fe400078e00ff */
[----:B------:R-:W-:-:S04]  /*6220*/  IMAD.X R5, RZ, RZ, ~R0, P0 ;  /* 0x000000ffff057224 */ /* 0x000fc800000e0e00 */
[-C--:B-1----:R-:W-:Y:S01]  /*6230*/  IMAD R0, R5, R14.reuse, RZ ;  /* 0x0000000e05007224 */ /* 0x082fe200078e02ff */
[----:B------:R-:W1:Y:S01]  /*6240*/  LDC R8, c[0x0][0x608] ;  /* 0x00018200ff087b82 */ /* 0x000e620000000800 */
[----:B------:R-:W-:-:S04]  /*6250*/  IMAD.WIDE.U32 R4, R3, R14, R16 ;  /* 0x0000000e03047225 */ /* 0x000fc800078e0010 */
[----:B------:R-:W-:Y:S01]  /*6260*/  IMAD R3, R3, R15, R0 ;  /* 0x0000000f03037224 */ /* 0x000fe200078e0200 */
[----:B------:R-:W-:Y:S02]  /*6270*/  I2FP.F32.U32 R0, R24 ;  /* 0x0000001800007245 */ /* 0x000fe40000201000 */
[----:B------:R-:W3:Y:S01]  /*6280*/  LDC R26, c[0x0][0x658] ;  /* 0x00019600ff1a7b82 */ /* 0x000ee20000000800 */
[----:B------:R-:W-:Y:S01]  /*6290*/  IMAD.IADD R3, R5, 0x1, R3 ;  /* 0x0000000105037824 */ /* 0x000fe200078e0203 */
[----:B--2---:R-:W-:Y:S01]  /*62a0*/  ISETP.NE.U32.AND P0, PT, R28, RZ, PT ;  /* 0x000000ff1c00720c */ /* 0x004fe20003f05070 */
[----:B------:R-:W-:Y:S01]  /*62b0*/  FMUL R0, R0, UR4 ;  /* 0x0000000400007c20 */ /* 0x000fe20008400000 */
[----:B------:R-:W-:Y:S02]  /*62c0*/  IMAD.MOV.U32 R5, RZ, RZ, -0x1 ;  /* 0xffffffffff057424 */ /* 0x000fe400078e00ff */
[----:B------:R-:W-:Y:S01]  /*62d0*/  ISETP.NE.AND.EX P0, PT, R29, RZ, PT, P0 ;  /* 0x000000ff1d00720c */ /* 0x000fe20003f05300 */
[----:B------:R2:W4:Y:S01]  /*62e0*/  F2I.U32.TRUNC.NTZ R13, R0 ;  /* 0x00000000000d7305 */ /* 0x000522000020f000 */
[----:B------:R-:W2:Y:S01]  /*62f0*/  LDC R15, c[0x0][0x148] ;  /* 0x00005200ff0f7b82 */ /* 0x000ea20000000800 */
[----:B0-----:R-:W-:-:S02]  /*6300*/  SHF.R.U64 R12, R4, R6, R3 ;  /* 0x00000006040c7219 */ /* 0x001fc40000001203 */
[----:B------:R-:W-:-:S05]  /*6310*/  SHF.R.U32.HI R3, RZ, R6, R3 ;  /* 0x00000006ff037219 */ /* 0x000fca0000011603 */
[----:B------:R-:W0:Y:S01]  /*6320*/  LDC R20, c[0x0][0x600] ;  /* 0x00018000ff147b82 */ /* 0x000e220000000800 */
[-CC-:B-1----:R-:W-:Y:S02]  /*6330*/  SHF.R.U64 R10, R12, R8.reuse, R3.reuse ;  /* 0x000000080c0a7219 */ /* 0x182fe40000001203 */
[----:B------:R-:W-:-:S05]  /*6340*/  SHF.R.U32.HI R3, RZ, R8, R3 ;  /* 0x00000008ff037219 */ /* 0x000fca0000011603 */
[----:B------:R-:W1:Y:S01]  /*6350*/  LDC R27, c[0x0][0x648] ;  /* 0x00019200ff1b7b82 */ /* 0x000e620000000800 */
[-C--:B---3--:R-:W-:Y:S02]  /*6360*/  SHF.L.U32 R4, R5, R26.reuse, RZ ;  /* 0x0000001a05047219 */ /* 0x088fe400000006ff */
[-CC-:B------:R-:W-:Y:S02]  /*6370*/  SHF.R.U64 R14, R10, R26.reuse, R3.reuse ;  /* 0x0000001a0a0e7219 */ /* 0x180fe40000001203 */
[----:B------:R-:W-:Y:S02]  /*6380*/  SHF.R.U32.HI R5, RZ, R26, R3 ;  /* 0x0000001aff057219 */ /* 0x000fe40000011603 */
[----:B------:R-:W-:Y:S01]  /*6390*/  LOP3.LUT R25, RZ, R4, RZ, 0x33, !PT ;  /* 0x00000004ff197212 */ /* 0x000fe200078e33ff */
[----:B------:R-:W3:Y:S01]  /*63a0*/  LDC R30, c[0x0][0x638] ;  /* 0x00018e00ff1e7b82 */ /* 0x000ee20000000800 */
[----:B------:R-:W-:Y:S01]  /*63b0*/  SHF.L.U32 R26, R7, R26, RZ ;  /* 0x0000001a071a7219 */ /* 0x000fe200000006ff */
[----:B------:R-:W-:-:S06]  /*63c0*/  IMAD.MOV.U32 R4, RZ, RZ, R14 ;  /* 0x000000ffff047224 */ /* 0x000fcc00078e000e */
[----:B------:R-:W0:Y:S01]  /*63d0*/  LDC R31, c[0x0][0x610] ;  /* 0x00018400ff1f7b82 */ /* 0x000e220000000800 */
[----:B----4-:R-:W-:Y:S05]  /*63e0*/  @!P0 BRA `(.L_x_163) ;  /* 0x0000000000288947 */ /* 0x010fea0003800000 */
        /* <DEDUP_REMOVED lines=10> */
.L_x_163:
[----:B------:R-:W-:Y:S01]  /*6490*/  ISETP.NE.AND P0, PT, R2, 0x1, PT ;  /* 0x000000010200780c */ /* 0x000fe20003f05270 */
[----:B0-----:R-:W-:Y:S01]  /*64a0*/  VIADD R7, R20, 0xffffffff ;  /* 0xffffffff14077836 */ /* 0x001fe20000000000 */
[----:B-12---:R-:W-:Y:S01]  /*64b0*/  SHF.R.U64 R0, R4, R27, R5 ;  /* 0x0000001b04007219 */ /* 0x006fe20000001205 */
[----:B------:R-:W-:Y:S01]  /*64c0*/  IMAD.MOV R13, RZ, RZ, -R13 ;  /* 0x000000ffff0d7224 */ /* 0x000fe200078e0a0d */
[----:B------:R-:W-:Y:S01]  /*64d0*/  LOP3.LUT R5, R10, R25, RZ, 0xc0, !PT ;  /* 0x000000190a057212 */ /* 0x000fe200078ec0ff */
[----:B------:R-:W-:Y:S01]  /*64e0*/  IMAD.MOV.U32 R4, RZ, RZ, 0x1 ;  /* 0x00000001ff047424 */ /* 0x000fe200078e00ff */
[----:B------:R-:W-:Y:S01]  /*64f0*/  LOP3.LUT R12, R12, R7, RZ, 0xc0, !PT ;  /* 0x000000070c0c7212 */ /* 0x000fe200078ec0ff */
[----:B------:R-:W-:Y:S02]  /*6500*/  IMAD.MOV R3, RZ, RZ, -R0 ;  /* 0x000000ffff037224 */ /* 0x000fe400078e0a00 */
[----:B------:R-:W-:Y:S02]  /*6510*/  IMAD R0, R26, R0, R5 ;  /* 0x000000001a007224 */ /* 0x000fe400078e0205 */
[----:B---3--:R-:W-:-:S02]  /*6520*/  IMAD R3, R3, R30, R14 ;  /* 0x0000001e03037224 */ /* 0x008fc400078e020e */
[----:B------:R-:W-:Y:S02]  /*6530*/  @P0 IMAD R21, R15, R13, R24 ;  /* 0x0000000d0f150224 */ /* 0x000fe400078e0218 */
[----:B------:R-:W-:Y:S01]  /*6540*/  IMAD R5, R3, R20, R12 ;  /* 0x0000001403057224 */ /* 0x000fe200078e020c */
[----:B------:R-:W-:Y:S01]  /*6550*/  PRMT R3, R4, 0x7610, R3 ;  /* 0x0000761004037816 */ /* 0x000fe20000000003 */
[----:B------:R-:W-:-:S05]  /*6560*/  IMAD R0, R0, R31, R21 ;  /* 0x0000001f00007224 */ /* 0x000fca00078e0215 */
[----:B------:R-:W-:Y:S02]  /*6570*/  SEL R93, R5, R0, !P0 ;  /* 0x00000000055d7207 */ /* 0x000fe40004000000 */
[----:B------:R-:W-:-:S07]  /*6580*/  SEL R0, R0, R5, !P0 ;  /* 0x0000000500007207 */ /* 0x000fce0004000000 */
.L_x_161:
[----:B------:R-:W-:Y:S01]  /*6590*/  LOP3.LUT P0, RZ, R3, 0xff, RZ, 0xc0, !PT ;  /* 0x000000ff03ff7812 */ /* 0x000fe2000780c0ff */
[----:B------:R-:W-:-:S12]  /*65a0*/  IMAD.MOV.U32 R92, RZ, RZ, R0 ;  /* 0x000000ffff5c7224 */ /* 0x000fd800078e0000 */
[----:B------:R-:W-:Y:S05]  /*65b0*/  @P0 BRA `(.L_x_164) ;  /* 0xffffffac00140947 */ /* 0x000fea000383ffff */
[----:B------:R-:W-:Y:S05]  /*65c0*/  EXIT ;  /* 0x000000000000794d */ /* 0x000fea0003800000 */
.L_x_7:
[----:B0-----:R-:W-:Y:S01]  /*65d0*/  ULDC.64 UR4, c[0x0][0x650] ;  /* 0x0001940000047ab9 */ /* 0x001fe20000000a00 */
        /* <DEDUP_REMOVED lines=25> */
.L_x_166:
[----:B------:R-:W0:Y:S01]  /*6770*/  LDC.64 R28, c[0x0][0x640] ;  /* 0x00019000ff1c7b82 */ /* 0x000e220000000a00 */
[-CC-:B------:R-:W-:Y:S01]  /*6780*/  SHF.R.U64 R22, R12, R6.reuse, R13.reuse ;  /* 0x000000060c167219 */ /* 0x180fe2000000120d */
[----:B------:R-:W-:Y:S01]  /*6790*/  IMAD.MOV.U32 R30, RZ, RZ, 0x1 ;  /* 0x00000001ff1e7424 */ /* 0x000fe200078e00ff */
[----:B------:R-:W-:Y:S02]  /*67a0*/  SHF.R.U32.HI R6, RZ, R6, R13 ;  /* 0x00000006ff067219 */ /* 0x000fe4000001160d */
        /* <DEDUP_REMOVED lines=8> */
[----:B------:R-:W-:Y:S01]  /*6830*/  IMAD.IADD R9, R9, 0x1, R11 ;  /* 0x0000000109097824 */ /* 0x000fe200078e020b */
[----:B0-----:R-:W-:-:S04]  /*6840*/  ISETP.NE.U32.AND P0, PT, R28, RZ, PT ;  /* 0x000000ff1c00720c */ /* 0x001fc80003f05070 */
[----:B------:R-:W-:Y:S02]  /*6850*/  ISETP.NE.AND.EX P0, PT, R29, RZ, PT, P0 ;  /* 0x000000ff1d00720c */ /* 0x000fe40003f05300 */
[----:B------:R-:W0:Y:S01]  /*6860*/  LDC R20, c[0x0][0x600] ;  /* 0x00018000ff147b82 */ /* 0x000e220000000800 */
[-CC-:B-1----:R-:W-:Y:S01]  /*6870*/  SHF.R.U64 R14, R8, R10.reuse, R9.reuse ;  /* 0x0000000a080e7219 */ /* 0x182fe20000001209 */
[----:B------:R-:W-:Y:S01]  /*6880*/  IMAD.MOV.U32 R8, RZ, RZ, -0x1 ;  /* 0xffffffffff087424 */ /* 0x000fe200078e00ff */
[----:B------:R-:W-:-:S05]  /*6890*/  SHF.R.U32.HI R9, RZ, R10, R9 ;  /* 0x0000000aff097219 */ /* 0x000fca0000011609 */
[----:B------:R-:W1:Y:S01]  /*68a0*/  LDC R24, c[0x0][0x648] ;  /* 0x00019200ff187b82 */ /* 0x000e620000000800 */
[-CC-:B--2---:R-:W-:Y:S02]  /*68b0*/  SHF.R.U64 R23, R14, R12.reuse, R9.reuse ;  /* 0x0000000c0e177219 */ /* 0x184fe40000001209 */
[----:B------:R-:W-:-:S05]  /*68c0*/  SHF.R.U32.HI R6, RZ, R12, R9 ;  /* 0x0000000cff067219 */ /* 0x000fca0000011609 */
[----:B------:R-:W2:Y:S01]  /*68d0*/  LDC R26, c[0x0][0x638] ;  /* 0x00018e00ff1a7b82 */ /* 0x000ea20000000800 */
[-C--:B---3--:R-:W-:Y:S02]  /*68e0*/  SHF.L.U32 R8, R8, R27.reuse, RZ ;  /* 0x0000001b08087219 */ /* 0x088fe400000006ff */
[-CC-:B------:R-:W-:Y:S02]  /*68f0*/  SHF.R.U64 R25, R23, R27.reuse, R6.reuse ;  /* 0x0000001b17197219 */ /* 0x180fe40000001206 */
[----:B------:R-:W-:Y:S02]  /*6900*/  LOP3.LUT R32, RZ, R8, RZ, 0x33, !PT ;  /* 0x00000008ff207212 */ /* 0x000fe400078e33ff */
[----:B------:R-:W-:Y:S01]  /*6910*/  SHF.R.U32.HI R9, RZ, R27, R6 ;  /* 0x0000001bff097219 */ /* 0x000fe20000011606 */
[----:B------:R-:W3:Y:S01]  /*6920*/  LDC R31, c[0x0][0x610] ;  /* 0x00018400ff1f7b82 */ /* 0x000ee20000000800 */
[----:B------:R-:W-:Y:S01]  /*6930*/  IMAD.MOV.U32 R8, RZ, RZ, R25 ;  /* 0x000000ffff087224 */ /* 0x000fe200078e0019 */
[----:B------:R-:W-:Y:S06]  /*6940*/  @!P0 BRA `(.L_x_167) ;  /* 0x0000000000288947 */ /* 0x000fec0003800000 */
        /* <DEDUP_REMOVED lines=10> */
.L_x_167:
[----:B------:R-:W-:Y:S01]  /*69f0*/  ISETP.NE.AND P0, PT, R2, 0x1, PT ;  /* 0x000000010200780c */ /* 0x000fe20003f05270 */
[----:B------:R-:W-:Y:S01]  /*6a00*/  IMAD.MOV.U32 R13, RZ, RZ, R22 ;  /* 0x000000ffff0d7224 */ /* 0x000fe200078e0016 */
[----:B-1----:R-:W-:Y:S01]  /*6a10*/  SHF.R.U64 R6, R8, R24, R9 ;  /* 0x0000001808067219 */ /* 0x002fe20000001209 */
[----:B0-----:R-:W-:Y:S01]  /*6a20*/  VIADD R9, R20, 0xffffffff ;  /* 0xffffffff14097836 */ /* 0x001fe20000000000 */
[----:B------:R-:W-:Y:S02]  /*6a30*/  SHF.L.U32 R30, R30, R27, RZ ;  /* 0x0000001b1e1e7219 */ /* 0x000fe400000006ff */
[----:B------:R-:W-:Y:S01]  /*6a40*/  LOP3.LUT R5, R23, R32, RZ, 0xc0, !PT ;  /* 0x0000002017057212 */ /* 0x000fe200078ec0ff */
[----:B------:R-:W-:-:S04]  /*6a50*/  IMAD.MOV R8, RZ, RZ, -R6 ;  /* 0x000000ffff087224 */ /* 0x000fc800078e0a06 */
[----:B------:R-:W-:Y:S01]  /*6a60*/  IMAD R6, R30, R6, R5 ;  /* 0x000000061e067224 */ /* 0x000fe200078e0205 */
[----:B------:R-:W-:Y:S01]  /*6a70*/  LOP3.LUT R5, R14, R9, RZ, 0xc0, !PT ;  /* 0x000000090e057212 */ /* 0x000fe200078ec0ff */
[----:B------:R-:W-:Y:S02]  /*6a80*/  @P0 IMAD R3, R7, R21, R4 ;  /* 0x0000001507030224 */ /* 0x000fe400078e0204 */
[----:B--2---:R-:W-:Y:S02]  /*6a90*/  IMAD R4, R8, R26, R25 ;  /* 0x0000001a08047224 */ /* 0x004fe400078e0219 */
[----:B---3--:R-:W-:Y:S02]  /*6aa0*/  IMAD R3, R6, R31, R3 ;  /* 0x0000001f06037224 */ /* 0x008fe400078e0203 */
[----:B------:R-:W-:Y:S02]  /*6ab0*/  IMAD R4, R4, R20, R5 ;  /* 0x0000001404047224 */ /* 0x000fe400078e0205 */
[----:B------:R-:W-:-:S03]  /*6ac0*/  IMAD.MOV.U32 R6, RZ, RZ, 0x1 ;  /* 0x00000001ff067424 */ /* 0x000fc600078e00ff */
[----:B------:R-:W-:Y:S02]  /*6ad0*/  SEL R20, R4, R3, !P0 ;  /* 0x0000000304147207 */ /* 0x000fe40004000000 */
[----:B------:R-:W-:-:S07]  /*6ae0*/  SEL R11, R3, R4, !P0 ;  /* 0x00000004030b7207 */ /* 0x000fce0004000000 */
.L_x_165:
[----:B------:R-:W-:-:S08]  /*6af0*/  NOP ;  /* 0x0000000000007918 */ /* 0x000fd00000000000 */
[----:B------:R-:W0:-:S00]  /*6b00*/  USETMAXREG.DEALLOC.CTAPOOL 0x28 ;  /* 0x00000028000079c8 */ /* 0x000e0000080e0500 */
[----:B0-----:R-:W-:-:S13]  /*6b10*/  ISETP.NE.AND P0, PT, R0, RZ, PT ;  /* 0x000000ff0000720c */ /* 0x001fda0003f05270 */
[----:B------:R-:W-:Y:S05]  /*6b20*/  @P0 EXIT ;  /* 0x000000000000094d */ /* 0x000fea0003800000 */
[----:B------:R-:W-:Y:S01]  /*6b30*/  LOP3.LUT P0, RZ, R6, 0xff, RZ, 0xc0, !PT ;  /* 0x000000ff06ff7812 */ /* 0x000fe2000780c0ff */
[----:B------:R-:W-:Y:S02]  /*6b40*/  IMAD.MOV.U32 R0, RZ, RZ, 0x1 ;  /* 0x00000001ff007424 */ /* 0x000fe400078e00ff */
[----:B------:R-:W-:-:S10]  /*6b50*/  IMAD.MOV.U32 R12, RZ, RZ, RZ ;  /* 0x000000ffff0c7224 */ /* 0x000fd400078e00ff */
[----:B------:R-:W-:Y:S05]  /*6b60*/  @!P0 BRA `(.L_x_168) ;  /* 0x0000000c007c8947 */ /* 0x000fea0003800000 */
[----:B------:R-:W0:Y:S01]  /*6b70*/  LDC R0, c[0x0][0x28c] ;  /* 0x0000a300ff007b82 */ /* 0x000e220000000800 */
[----:B------:R-:W-:Y:S01]  /*6b80*/  UMOV UR14, 0x1 ;  /* 0x00000001000e7882 */ /* 0x000fe20000000000 */
[----:B------:R-:W-:Y:S01]  /*6b90*/  ULDC UR9, c[0x0][0xc] ;  /* 0x0000030000097ab9 */ /* 0x000fe20000000800 */
[----:B------:R-:W-:Y:S01]  /*6ba0*/  ULDC UR12, c[0x0][0x10] ;  /* 0x00000400000c7ab9 */ /* 0x000fe20000000800 */
[----:B------:R-:W-:Y:S01]  /*6bb0*/  ULDC UR5, c[0x0][0x658] ;  /* 0x0001960000057ab9 */ /* 0x000fe20000000800 */
[----:B------:R-:W-:Y:S01]  /*6bc0*/  UMOV UR7, 0xffffffff ;  /* 0xffffffff00077882 */ /* 0x000fe20000000000 */
[----:B------:R-:W-:Y:S01]  /*6bd0*/  BSSY B0, `(.L_x_168) ;  /* 0x00000d8000007945 */ /* 0x000fe20003800000 */
[----:B------:R-:W-:Y:S01]  /*6be0*/  USHF.L.U32 UR7, UR7, UR5, URZ ;  /* 0x0000000507077299 */ /* 0x000fe2000800063f */
[----:B------:R-:W1:Y:S01]  /*6bf0*/  S2UR UR8, SR_CgaCtaId ;  /* 0x00000000000879c3 */ /* 0x000e620000008800 */
[----:B------:R-:W-:Y:S01]  /*6c00*/  USHF.L.U32 UR5, UR14, UR5, URZ ;  /* 0x000000050e057299 */ /* 0x000fe2000800063f */
[----:B------:R-:W-:Y:S01]  /*6c10*/  IMAD.MOV.U32 R10, RZ, RZ, 0x1 ;  /* 0x00000001ff0a7424 */ /* 0x000fe200078e00ff */
[----:B------:R-:W-:Y:S01]  /*6c20*/  LOP3.LUT R9, R19, 0x2, RZ, 0xfc, !PT ;  /* 0x0000000213097812 */ /* 0x000fe200078efcff */
[----:B------:R-:W-:Y:S01]  /*6c30*/  IMAD.MOV.U32 R12, RZ, RZ, RZ ;  /* 0x000000ffff0c7224 */ /* 0x000fe200078e00ff */
[----:B------:R-:W-:Y:S01]  /*6c40*/  ULDC UR4, c[0x0][0x600] ;  /* 0x0001800000047ab9 */ /* 0x000fe20000000800 */
[----:B------:R-:W-:Y:S01]  /*6c50*/  UMOV UR15, 0x5 ;  /* 0x00000005000f7882 */ /* 0x000fe20000000000 */
[----:B------:R-:W-:-:S02]  /*6c60*/  UIADD3 UR4, UR4, -0x1, URZ ;  /* 0xffffffff04047890 */ /* 0x000fc4000fffe03f */
[----:B------:R-:W-:Y:S01]  /*6c70*/  ULOP3.LUT UR7, URZ, UR7, URZ, 0x33, !UPT ;  /* 0x000000073f077292 */ /* 0x000fe2000f8e333f */
[----:B------:R-:W-:Y:S01]  /*6c80*/  ULDC.64 UR28, c[0x0][0x198] ;  /* 0x00006600001c7ab9 */ /* 0x000fe20000000a00 */
[----:B0-----:R-:W-:-:S05]  /*6c90*/  VIADD R0, R0, 0x1f ;  /* 0x0000001f00007836 */ /* 0x001fca0000000000 */
[----:B------:R-:W-:Y:S01]  /*6ca0*/  SHF.R.S32.HI R3, RZ, 0x1f, R0 ;  /* 0x0000001fff037819 */ /* 0x000fe20000011400 */
[----:B-1----:R-:W-:-:S03]  /*6cb0*/  ULOP3.LUT UR10, UR8, 0x1, URZ, 0xc0, !UPT ;  /* 0x00000001080a7892 */ /* 0x002fc6000f8ec03f */
[----:B------:R-:W-:Y:S01]  /*6cc0*/  LEA.HI R3, R3, R0, RZ, 0x5 ;  /* 0x0000000003037211 */ /* 0x000fe200078f28ff */
[----:B------:R-:W-:Y:S01]  /*6cd0*/  USHF.R.U32.HI UR27, URZ, 0x1, UR8 ;  /* 0x000000013f1b7899 */ /* 0x000fe20008011608 */
[----:B------:R-:W-:Y:S01]  /*6ce0*/  IMAD.MOV.U32 R0, RZ, RZ, 0x1 ;  /* 0x00000001ff007424 */ /* 0x000fe200078e00ff */
[----:B------:R-:W-:Y:S01]  /*6cf0*/  USHF.L.U32 UR6, UR8, 0x6, URZ ;  /* 0x0000000608067899 */ /* 0x000fe2000800063f */
[----:B------:R-:W-:Y:S01]  /*6d00*/  SHF.R.S32.HI R3, RZ, 0x5, R3 ;  /* 0x00000005ff037819 */ /* 0x000fe20000011403 */
[----:B------:R-:W-:Y:S02]  /*6d10*/  USHF.L.U32 UR30, UR8, 0xb, URZ ;  /* 0x0000000b081e7899 */ /* 0x000fe4000800063f */
[----:B------:R-:W-:Y:S02]  /*6d20*/  ULOP3.LUT UR8, UR8, 0xfffffffe, URZ, 0xc0, !UPT ;  /* 0xfffffffe08087892 */ /* 0x000fe4000f8ec03f */
[----:B------:R-:W-:Y:S01]  /*6d30*/  UISETP.GT.U32.AND UP0, UPT, UR10, 0xffff, UPT ;  /* 0x0000ffff0a00788c */ /* 0x000fe2000bf04070 */
[----:B------:R-:W-:Y:S01]  /*6d40*/  VIADD R8, R3, 0x1 ;  /* 0x0000000103087836 */ /* 0x000fe20000000000 */
[----:B------:R-:W-:-:S02]  /*6d50*/  USHF.L.U32 UR13, UR14, UR8, URZ ;  /* 0x000000080e0d7299 */ /* 0x000fc4000800063f */
[----:B------:R-:W-:Y:S02]  /*6d60*/  ULOP3.LUT UR11, UR8, 0x1, URZ, 0xfc, !UPT ;  /* 0x00000001080b7892 */ /* 0x000fe4000f8efc3f */
[----:B------:R-:W-:Y:S02]  /*6d70*/  UIMAD.WIDE.U32 UR8, UR9, UR12, URZ ;  /* 0x0000000c090872a5 */ /* 0x000fe4000f8e003f */
[----:B------:R-:W-:Y:S01]  /*6d80*/  USEL UR10, UR10, 0xffff, !UP0 ;  /* 0x0000ffff0a0a7887 */ /* 0x000fe2000c000000 */
[----:B------:R-:W-:Y:S01]  /*6d90*/  ULDC UR12, c[0x0][0x14] ;  /* 0x00000500000c7ab9 */ /* 0x000fe20000000800 */
[----:B------:R-:W-:Y:S02]  /*6da0*/  USHF.L.U32 UR11, UR14, UR11, URZ ;  /* 0x0000000b0e0b7299 */ /* 0x000fe4000800063f */
[----:B------:R-:W-:Y:S02]  /*6db0*/  UIMAD.WIDE.U32 UR24, UR8, UR12, URZ ;  /* 0x0000000c081872a5 */ /* 0x000fe4000f8e003f */
[----:B------:R-:W-:-:S02]  /*6dc0*/  UIMAD UR14, UR9, UR12, URZ ;  /* 0x0000000c090e72a4 */ /* 0x000fc4000f8e023f */
[----:B------:R-:W-:Y:S02]  /*6dd0*/  ULOP3.LUT UR10, UR10, 0xffff, URZ, 0xc0, !UPT ;  /* 0x0000ffff0a0a7892 */ /* 0x000fe4000f8ec03f */
[----:B------:R-:W-:Y:S02]  /*6de0*/  ULOP3.LUT UR6, UR6, 0x40, URZ, 0xc0, !UPT ;  /* 0x0000004006067892 */ /* 0x000fe4000f8ec03f */
[----:B------:R-:W-:Y:S02]  /*6df0*/  ULOP3.LUT UR13, UR13, UR11, URZ, 0xfc, !UPT ;  /* 0x0000000b0d0d7292 */ /* 0x000fe4000f8efc3f */
[----:B------:R-:W-:Y:S02]  /*6e00*/  UIADD3 UR14, UR25, UR14, URZ ;  /* 0x0000000e190e7290 */ /* 0x000fe4000fffe03f */
[----:B------:R-:W-:-:S12]  /*6e10*/  USHF.L.U32 UR15, UR15, UR10, URZ ;  /* 0x0000000a0f0f7299 */ /* 0x000fd8000800063f */
.L_x_179:
[----:B------:R-:W-:-:S03]  /*6e20*/  UMOV UR8, 0xffffffff ;  /* 0xffffffff00087882 */ /* 0x000fc60000000000 */
[----:B------:R-:W-:Y:S05]  /*6e30*/  BRA.DIV UR8, `(.L_x_169) ;  /* 0x0000000e08d47947 */ /* 0x000fea000b800000 */
[----:B------:R-:W-:-:S13]  /*6e40*/  ELECT P6, URZ, PT ;  /* 0x00000000003f782f */ /* 0x000fda00038c0000 */
.L_x_191:
[----:B------:R-:W0:Y:S01]  /*6e50*/  LDC R4, c[0x0][0x28c] ;  /* 0x0000a300ff047b82 */ /* 0x000e220000000800 */
[----:B------:R-:W-:Y:S01]  /*6e60*/  BSSY B1, `(.L_x_170) ;  /* 0x000003d000017945 */ /* 0x000fe20003800000 */
[----:B0-----:R-:W-:-:S13]  /*6e70*/  ISETP.LT.OR P6, PT, R4, 0x1, !P6 ;  /* 0x000000010400780c */ /* 0x001fda00077c1670 */
[----:B------:R-:W-:Y:S05]  /*6e80*/  @P6 BRA `(.L_x_171) ;  /* 0x0000000000e86947 */ /* 0x000fea0003800000 */
[----:B------:R-:W-:Y:S01]  /*6e90*/  LEA R11, R11, UR27, 0x1 ;  /* 0x0000001b0b0b7c11 */ /* 0x000fe2000f8e08ff */
[----:B------:R-:W-:Y:S01]  /*6ea0*/  IMAD.MOV.U32 R22, RZ, RZ, RZ ;  /* 0x000000ffff167224 */ /* 0x000fe200078e00ff */
[----:B------:R-:W-:Y:S01]  /*6eb0*/  LEA R20, R20, UR6, 0x7 ;  /* 0x0000000614147c11 */ /* 0x000fe2000f8e38ff */
[----:B------:R-:W-:Y:S02]  /*6ec0*/  IMAD.MOV.U32 R4, RZ, RZ, R8 ;  /* 0x000000ffff047224 */ /* 0x000fe400078e0008 */
[----:B------:R-:W-:Y:S02]  /*6ed0*/  IMAD.MOV.U32 R5, RZ, RZ, R0 ;  /* 0x000000ffff057224 */ /* 0x000fe400078e0000 */
[----:B------:R-:W-:Y:S02]  /*6ee0*/  IMAD.MOV.U32 R6, RZ, RZ, R12 ;  /* 0x000000ffff067224 */ /* 0x000fe400078e000c */
[----:B------:R-:W-:-:S07]  /*6ef0*/  IMAD.SHL.U32 R15, R11, 0x40, RZ ;  /* 0x000000400b0f7824 */ /* 0x000fce00078e00ff */
.L_x_174:
[----:B------:R-:W0:Y:S01]  /*6f00*/  S2R R14, SR_CgaCtaId ;  /* 0x00000000000e7919 */ /* 0x000e220000008800 */
[----:B------:R-:W-:Y:S02]  /*6f10*/  MOV R7, 0x400 ;  /* 0x0000040000077802 */ /* 0x000fe40000000f00 */
[----:B------:R-:W-:-:S13]  /*6f20*/  LOP3.LUT P1, RZ, R18, 0x7f, RZ, 0xc0, !PT ;  /* 0x0000007f12ff7812 */ /* 0x000fda000782c0ff */
[----:B------:R-:W1:Y:S01]  /*6f30*/  @!P1 LDC R11, c[0x0][0x500] ;  /* 0x00014000ff0b9b82 */ /* 0x000e620000000800 */
[----:B0-----:R-:W-:Y:S02]  /*6f40*/  LEA R21, R14, R7, 0x18 ;  /* 0x000000070e157211 */ /* 0x001fe400078ec0ff */
[----:B------:R-:W-:-:S03]  /*6f50*/  SHF.L.U32 R7, R5, 0x1f, RZ ;  /* 0x0000001f05077819 */ /* 0x000fc600000006ff */
[----:B------:R-:W-:-:S04]  /*6f60*/  IMAD R14, R6, 0x8, R21 ;  /* 0x00000008060e7824 */ /* 0x000fc800078e0215 */
[----:B------:R-:W0:Y:S02]  /*6f70*/  SYNCS.PHASECHK.TRANS64.TRYWAIT P0, [R14+URZ+0x28], R7 ;  /* 0x000028070e0075a7 */ /* 0x000e24000800017f */
[----:B01----:R-:W-:Y:S05]  /*6f80*/  @!P0 BRA `(.L_x_172) ;  /* 0x0000000c00a08947 */ /* 0x003fea0003800000 */
.L_x_192:
[----:B0-----:R-:W-:Y:S01]  /*6f90*/  PRMT R7, R9, 0x9910, RZ ;  /* 0x0000991009077816 */ /* 0x001fe200000000ff */
[----:B------:R0:W-:Y:S03]  /*6fa0*/  @!P1 SYNCS.ARRIVE.TRANS64 RZ, [R14+URZ], R11 ;  /* 0x0000000b0eff99a7 */ /* 0x0001e6000800003f */
[----:B------:R-:W-:-:S13]  /*6fb0*/  ISETP.NE.AND P0, PT, R7, 0x2, PT ;  /* 0x000000020700780c */ /* 0x000fda0003f05270 */
[----:B0-----:R-:W-:Y:S05]  /*6fc0*/  @P0 BRA `(.L_x_173) ;  /* 0x0000000000040947 */ /* 0x001fea0003800000 */
[----:B------:R-:W-:Y:S01]  /*6fd0*/  BPT.TRAP 0x1 ;  /* 0x000000040000795c */ /* 0x000fe20000300000 */
.L_x_173:
[----:B------:R-:W-:Y:S01]  /*6fe0*/  R2UR UR8, R6 ;  /* 0x00000000060872ca */ /* 0x000fe200000e0000 */
[----:B------:R-:W-:Y:S01]  /*6ff0*/  VIADD R4, R4, 0xffffffff ;  /* 0xffffffff04047836 */ /* 0x000fe20000000000 */
[----:B------:R-:W-:Y:S01]  /*7000*/  R2UR UR17, R21 ;  /* 0x00000000151172ca */ /* 0x000fe200000e0000 */
[----:B------:R-:W-:Y:S01]  /*7010*/  UIADD3 UR16, UP0, UR28, 0xf0, URZ ;  /* 0x000000f01c107890 */ /* 0x000fe2000ff1e03f */
[----:B------:R-:W-:Y:S01]  /*7020*/  R2UR UR23, R15 ;  /* 0x000000000f1772ca */ /* 0x000fe200000e0000 */
[----:B------:R-:W-:Y:S01]  /*7030*/  UIADD3 UR32, UP1, UR28, 0x1f0, URZ ;  /* 0x000001f01c207890 */ /* 0x000fe2000ff3e03f */
[----:B------:R-:W-:Y:S01]  /*7040*/  R2UR UR9, R14 ;  /* 0x000000000e0972ca */ /* 0x000fe200000e0000 */
[----:B------:R-:W-:Y:S01]  /*7050*/  UPRMT UR20, URZ, 0x5410, UR15 ;  /* 0x000054103f147896 */ /* 0x000fe2000800000f */
[----:B------:R-:W-:Y:S01]  /*7060*/  R2UR UR10, R22 ;  /* 0x00000000160a72ca */ /* 0x000fe200000e0000 */
[----:B------:R-:W-:Y:S01]  /*7070*/  VIADD R6, R6, 0x1 ;  /* 0x0000000106067836 */ /* 0x000fe20000000000 */
[----:B------:R-:W-:Y:S01]  /*7080*/  R2UR UR12, R13 ;  /* 0x000000000d0c72ca */ /* 0x000fe200000e0000 */
[----:B------:R-:W-:Y:S01]  /*7090*/  UPRMT UR31, URZ, 0x5410, UR13 ;  /* 0x000054103f1f7896 */ /* 0x000fe2000800000d */
[----:B------:R-:W-:Y:S01]  /*70a0*/  R2UR UR26, R20 ;  /* 0x00000000141a72ca */ /* 0x000fe200000e0000 */
[----:B------:R-:W-:Y:S01]  /*70b0*/  USHF.L.U32 UR8, UR8, 0xc, URZ ;  /* 0x0000000c08087899 */ /* 0x000fe2000800063f */
[----:B------:R-:W-:Y:S01]  /*70c0*/  ISETP.GT.AND P1, PT, R4, 0x1, PT ;  /* 0x000000010400780c */ /* 0x000fe20003f24270 */
[----:B------:R-:W-:Y:S01]  /*70d0*/  UIADD3.X UR33, URZ, UR29, URZ, UP1, !UPT ;  /* 0x0000001d3f217290 */ /* 0x000fe20008ffe43f */
[----:B------:R-:W-:Y:S01]  /*70e0*/  ISETP.NE.AND P0, PT, R6, 0x5, PT ;  /* 0x000000050600780c */ /* 0x000fe20003f05270 */
[----:B------:R-:W-:Y:S01]  /*70f0*/  ULEA UR11, UR27, UR8, 0xb ;  /* 0x000000081b0b7291 */ /* 0x000fe2000f8e583f */
[----:B------:R-:W-:Y:S01]  /*7100*/  VIADD R22, R22, 0x20 ;  /* 0x0000002016167836 */ /* 0x000fe20000000000 */
[----:B------:R-:W-:Y:S01]  /*7110*/  ULOP3.LUT UR8, UR8, 0x800, UR30, 0xf8, !UPT ;  /* 0x0000080008087892 */ /* 0x000fe2000f8ef81e */
[----:B------:R-:W-:Y:S01]  /*7120*/  SEL R14, RZ, 0x1, P0 ;  /* 0x00000001ff0e7807 */ /* 0x000fe20000000000 */
[----:B------:R-:W-:Y:S01]  /*7130*/  ULEA UR11, UR11, UR17, 0x1 ;  /* 0x000000110b0b7291 */ /* 0x000fe2000f8e083f */
[----:B------:R-:W-:Y:S01]  /*7140*/  SEL R6, R6, RZ, P0 ;  /* 0x000000ff06067207 */ /* 0x000fe20000000000 */
[----:B------:R-:W-:Y:S01]  /*7150*/  ULEA UR8, UR8, UR17, 0x1 ;  /* 0x0000001108087291 */ /* 0x000fe2000f8e083f */
[----:B------:R-:W-:Y:S01]  /*7160*/  LOP3.LUT R5, R5, R14, RZ, 0x3c, !PT ;  /* 0x0000000e05057212 */ /* 0x000fe200078e3cff */
[----:B------:R-:W-:-:S02]  /*7170*/  UIADD3 UR21, UR11, 0x100, URZ ;  /* 0x000001000b157890 */ /* 0x000fc4000fffe03f */
[----:B------:R-:W-:Y:S02]  /*7180*/  UIADD3.X UR17, URZ, UR29, URZ, UP0, !UPT ;  /* 0x0000001d3f117290 */ /* 0x000fe400087fe43f */
[----:B------:R-:W-:Y:S01]  /*7190*/  UIADD3 UR22, UR8, 0xa100, URZ ;  /* 0x0000a10008167890 */ /* 0x000fe2000fffe03f */
[----:B------:R-:W-:Y:S01]  /*71a0*/  UMOV UR18, 0x0 ;  /* 0x0000000000127882 */ /* 0x000fe20000000000 */
[----:B------:R-:W-:Y:S01]  /*71b0*/  UMOV UR19, 0x10000000 ;  /* 0x1000000000137882 */ /* 0x000fe20000000000 */
[----:B------:R-:W-:Y:S01]  /*71c0*/  UMOV UR11, UR23 ;  /* 0x00000017000b7c82 */ /* 0x000fe20008000000 */
[----:B------:R-:W-:-:S03]  /*71d0*/  UMOV UR8, UR21 ;  /* 0x0000001500087c82 */ /* 0x000fc60008000000 */
[----:B------:R0:W-:Y:S02]  /*71e0*/  UTMALDG.3D.MULTICAST [UR8], [UR16], UR20, desc[UR18] ;  /* 0x00001208100073b4 */ /* 0x0001e40008011814 */
[----:B0-----:R-:W-:Y:S01]  /*71f0*/  UMOV UR8, UR22 ;  /* 0x0000001600087c82 */ /* 0x001fe20008000000 */
[----:B------:R-:W-:Y:S02]  /*7200*/  UMOV UR11, UR26 ;  /* 0x0000001a000b7c82 */ /* 0x000fe40008000000 */
[----:B------:R0:W-:Y:S02]  /*7210*/  UTMALDG.3D.MULTICAST [UR8], [UR32], UR31, desc[UR18] ;  /* 0x00001208200073b4 */ /* 0x0001e4000801181f */
[----:B0-----:R-:W-:Y:S05]  /*7220*/  @P1 BRA `(.L_x_174) ;  /* 0xfffffffc00341947 */ /* 0x001fea000383ffff */
.L_x_171:
[----:B------:R-:W-:Y:S05]  /*7230*/  BSYNC B1 ;  /* 0x0000000000017941 */ /* 0x000fea0003800000 */
.L_x_170:
[----:B------:R-:W-:Y:S01]  /*7240*/  LOP3.LUT P1, RZ, R10, 0xff, RZ, 0xc0, !PT ;  /* 0x000000ff0aff7812 */ /* 0x000fe2000782c0ff */
[C---:B------:R-:W-:Y:S01]  /*7250*/  IMAD.IADD R12, R3.reuse, 0x1, R12 ;  /* 0x00000001030c7824 */ /* 0x040fe200078e020c */
[----:B------:R-:W-:Y:S01]  /*7260*/  ULDC.64 UR8, c[0x0][0x650] ;  /* 0x0001940000087ab9 */ /* 0x000fe20000000a00 */
[C---:B------:R-:W-:Y:S01]  /*7270*/  ISETP.GE.U32.AND P2, PT, R3.reuse, 0x5, PT ;  /* 0x000000050300780c */ /* 0x040fe20003f46070 */
[----:B------:R-:W-:Y:S01]  /*7280*/  BSSY B1, `(.L_x_175) ;  /* 0x000006a000017945 */ /* 0x000fe20003800000 */
[----:B------:R-:W-:Y:S01]  /*7290*/  IMAD.MOV.U32 R11, RZ, RZ, -0x1 ;  /* 0xffffffffff0b7424 */ /* 0x000fe200078e00ff */
[----:B------:R-:W-:Y:S01]  /*72a0*/  ISETP.GT.U32.AND P0, PT, R12, 0x4, PT ;  /* 0x000000040c00780c */ /* 0x000fe20003f04070 */
[----:B------:R-:W-:Y:S01]  /*72b0*/  IMAD.MOV.U32 R20, RZ, RZ, -0x1 ;  /* 0xffffffffff147424 */ /* 0x000fe200078e00ff */
[----:B------:R-:W-:Y:S01]  /*72c0*/  PRMT R10, RZ, 0x7610, R10 ;  /* 0x00007610ff0a7816 */ /* 0x000fe2000000000a */
[----:B------:R-:W-:Y:S01]  /*72d0*/  IMAD.MOV.U32 R13, RZ, RZ, -0x1 ;  /* 0xffffffffff0d7424 */ /* 0x000fe200078e00ff */
[----:B------:R-:W-:-:S03]  /*72e0*/  ISETP.LT.U32.AND P0, PT, R3, 0x5, P0 ;  /* 0x000000050300780c */ /* 0x000fc60000701070 */
[----:B------:R-:W0:Y:S01]  /*72f0*/  @P1 S2R R5, SR_CgaCtaId ;  /* 0x0000000000051919 */ /* 0x000e220000008800 */
[----:B------:R-:W-:-:S04]  /*7300*/  @P1 MOV R4, 0x400 ;  /* 0x0000040000041802 */ /* 0x000fc80000000f00 */
[----:B0-----:R-:W-:Y:S01]  /*7310*/  @P1 LEA R6, R5, R4, 0x18 ;  /* 0x0000000405061211 */ /* 0x001fe200078ec0ff */
[----:B------:R-:W-:-:S03]  /*7320*/  IMAD.WIDE.U32 R4, R12, -0x33333333, RZ ;  /* 0xcccccccd0c047825 */ /* 0x000fc600078e00ff */
[----:B------:R0:W-:Y:S01]  /*7330*/  @P1 SYNCS.ARRIVE.TRANS64.A1T0 RZ, [R6+URZ+0x68], RZ ;  /* 0x000068ff06ff19a7 */ /* 0x0001e2000810003f */
[----:B------:R-:W-:Y:S02]  /*7340*/  IADD3 R16, P1, R16, UR24, RZ ;  /* 0x0000001810107c10 */ /* 0x000fe4000ff3e0ff */
[----:B------:R-:W-:Y:S02]  /*7350*/  SHF.R.U32.HI R7, RZ, 0x2, R5 ;  /* 0x00000002ff077819 */ /* 0x000fe40000011605 */
[----:B------:R-:W-:Y:S02]  /*7360*/  SEL R5, RZ, 0x1, !P0 ;  /* 0x00000001ff057807 */ /* 0x000fe40004000000 */
[----:B------:R-:W-:Y:S01]  /*7370*/  IADD3.X R17, R17, UR14, RZ, P1, !PT ;  /* 0x0000000e11117c10 */ /* 0x000fe20008ffe4ff */
[----:B------:R-:W-:Y:S01]  /*7380*/  IMAD R12, R7, -0x5, R12 ;  /* 0xfffffffb070c7824 */ /* 0x000fe200078e020c */
[----:B------:R-:W-:Y:S02]  /*7390*/  ISETP.GE.U32.AND P0, PT, R16, UR8, PT ;  /* 0x0000000810007c0c */ /* 0x000fe4000bf06070 */
[----:B------:R-:W-:-:S02]  /*73a0*/  LOP3.LUT R0, R0, R5, RZ, 0x3c, !PT ;  /* 0x0000000500007212 */ /* 0x000fc400078e3cff */
[----:B------:R-:W-:Y:S02]  /*73b0*/  ISETP.GE.U32.AND.EX P0, PT, R17, UR9, PT, P0 ;  /* 0x0000000911007c0c */ /* 0x000fe4000bf06100 */
[----:B------:R-:W-:Y:S02]  /*73c0*/  @P2 LOP3.LUT R0, R0, 0x1, R7, 0x78, !PT ;  /* 0x0000000100002812 */ /* 0x000fe400078e7807 */
[----:B------:R-:W-:-:S09]  /*73d0*/  PRMT R4, RZ, 0x7610, R4 ;  /* 0x00007610ff047816 */ /* 0x000fd20000000004 */
[----:B0-----:R-:W-:Y:S05]  /*73e0*/  @P0 BRA `(.L_x_176) ;  /* 0x00000004004c0947 */ /* 0x001fea0003800000 */
[----:B------:R-:W0:Y:S01]  /*73f0*/  S2R R14, SR_CTAID.X ;  /* 0x00000000000e7919 */ /* 0x000e220000002500 */
[----:B------:R-:W-:Y:S01]  /*7400*/  ULDC.64 UR8, c[0x0][0x628] ;  /* 0x00018a0000087ab9 */ /* 0x000fe20000000a00 */
[----:B------:R-:W1:Y:S01]  /*7410*/  LDC R15, c[0x0][0x144] ;  /* 0x00005100ff0f7b82 */ /* 0x000e620000000800 */
[----:B------:R-:W-:Y:S01]  /*7420*/  ISETP.NE.U32.AND P0, PT, RZ, UR8, PT ;  /* 0x00000008ff007c0c */ /* 0x000fe2000bf05070 */
[----:B------:R-:W2:Y:S01]  /*7430*/  S2R R11, SR_CTAID.Y ;  /* 0x00000000000b7919 */ /* 0x000ea20000002600 */
[----:B------:R-:W-:Y:S01]  /*7440*/  ULDC UR10, c[0x0][0x150] ;  /* 0x00005400000a7ab9 */ /* 0x000fe20000000800 */
[----:B------:R-:W-:Y:S01]  /*7450*/  ULDC UR11, c[0x0][0x630] ;  /* 0x00018c00000b7ab9 */ /* 0x000fe20000000800 */
[----:B------:R-:W-:Y:S01]  /*7460*/  ISETP.NE.AND.EX P0, PT, RZ, UR9, PT, P0 ;  /* 0x00000009ff007c0c */ /* 0x000fe2000bf05300 */
[----:B------:R-:W-:Y:S01]  /*7470*/  IMAD.MOV.U32 R4, RZ, RZ, R16 ;  /* 0x000000ffff047224 */ /* 0x000fe200078e0010 */
[----:B0-----:R-:W-:-:S05]  /*7480*/  I2FP.F32.U32 R5, R14 ;  /* 0x0000000e00057245 */ /* 0x001fca0000201000 */
[----:B------:R-:W-:Y:S01]  /*7490*/  FMUL R20, R5, UR10 ;  /* 0x0000000a05147c20 */ /* 0x000fe20008400000 */
[----:B------:R-:W-:-:S05]  /*74a0*/  IMAD.MOV.U32 R5, RZ, RZ, R17 ;  /* 0x000000ffff057224 */ /* 0x000fca00078e0011 */
[----:B--2---:R-:W-:Y:S05]  /*74b0*/  @!P0 BRA `(.L_x_177) ;  /* 0x0000000000288947 */ /* 0x004fea0003800000 */
[----:B------:R-:W-:Y:S02]  /*74c0*/  ULDC UR10, c[0x0][0x634] ;  /* 0x00018d00000a7ab9 */ /* 0x000fe40000000800 */
[----:B------:R-:W-:-:S05]  /*74d0*/  IADD3 R5, P0, R16, UR10, RZ ;  /* 0x0000000a10057c10 */ /* 0x000fca000ff1e0ff */
[----:B------:R-:W-:-:S04]  /*74e0*/  IMAD.X R13, RZ, RZ, R17, P0 ;  /* 0x000000ffff0d7224 */ /* 0x000fc800000e0611 */
[----:B------:R-:W-:-:S04]  /*74f0*/  IMAD.WIDE.U32 R6, R13, UR8, RZ ;  /* 0x000000080d067c25 */ /* 0x000fc8000f8e00ff */
[----:B------:R-:W-:-:S04]  /*7500*/  IMAD.WIDE.U32 R6, P0, R5, UR9, R6 ;  /* 0x0000000905067c25 */ /* 0x000fc8000f800006 */
[----:B------:R-:W-:-:S04]  /*7510*/  IMAD.WIDE.U32 R4, R5, UR8, RZ ;  /* 0x0000000805047c25 */ /* 0x000fc8000f8e00ff */
[----:B------:R-:W-:Y:S01]  /*7520*/  IMAD.MOV.U32 R4, RZ, RZ, R7 ;  /* 0x000000ffff047224 */ /* 0x000fe200078e0007 */
[----:B------:R-:W-:Y:S01]  /*7530*/  IADD3 RZ, P1, R5, R6, RZ ;  /* 0x0000000605ff7210 */ /* 0x000fe20007f3e0ff */
[----:B------:R-:W-:-:S04]  /*7540*/  IMAD.X R5, RZ, RZ, RZ, P0 ;  /* 0x000000ffff057224 */ /* 0x000fc800000e06ff */
[----:B------:R-:W-:-:S08]  /*7550*/  IMAD.WIDE.U32.X R4, R13, UR9, R4, P1 ;  /* 0x000000090d047c25 */ /* 0x000fd000088e0404 */
.L_x_177:
[--C-:B------:R-:W-:Y:S01]  /*7560*/  SHF.R.U64 R13, R4, UR11, R5.reuse ;  /* 0x0000000b040d7c19 */ /* 0x100fe20008001205 */
[----:B------:R-:W0:Y:S01]  /*7570*/  F2I.U32.TRUNC.NTZ R20, R20 ;  /* 0x0000001400147305 */ /* 0x000e22000020f000 */
[----:B------:R-:W-:Y:S01]  /*7580*/  SHF.R.U32.HI R4, RZ, UR11, R5 ;  /* 0x0000000bff047c19 */ /* 0x000fe20008011605 */
[----:B------:R-:W-:Y:S01]  /*7590*/  ULDC.64 UR8, c[0x0][0x620] ;  /* 0x0001880000087ab9 */ /* 0x000fe20000000a00 */
[----:B------:R-:W-:Y:S01]  /*75a0*/  IADD3 R7, P0, RZ, -R13, RZ ;  /* 0x8000000dff077210 */ /* 0x000fe20007f1e0ff */
[----:B------:R-:W-:Y:S01]  /*75b0*/  ULDC.64 UR10, c[0x0][0x640] ;  /* 0x00019000000a7ab9 */ /* 0x000fe20000000a00 */
[----:B------:R-:W2:Y:S03]  /*75c0*/  LDC R22, c[0x0][0x148] ;  /* 0x00005200ff167b82 */ /* 0x000ea60000000800 */
[----:B------:R-:W-:Y:S01]  /*75d0*/  IMAD.X R4, RZ, RZ, ~R4, P0 ;  /* 0x000000ffff047224 */ /* 0x000fe200000e0e04 */
[----:B------:R-:W-:-:S03]  /*75e0*/  ISETP.NE.U32.AND P0, PT, RZ, UR10, PT ;  /* 0x0000000aff007c0c */ /* 0x000fc6000bf05070 */
[----:B------:R-:W-:Y:S01]  /*75f0*/  IMAD R6, R4, UR8, RZ ;  /* 0x0000000804067c24 */ /* 0x000fe2000f8e02ff */
[----:B------:R-:W-:Y:S01]  /*7600*/  ISETP.NE.AND.EX P0, PT, RZ, UR11, PT, P0 ;  /* 0x0000000bff007c0c */ /* 0x000fe2000bf05300 */
[----:B------:R-:W-:Y:S01]  /*7610*/  IMAD.WIDE.U32 R4, R7, UR8, R16 ;  /* 0x0000000807047c25 */ /* 0x000fe2000f8e0010 */
[----:B------:R-:W-:-:S03]  /*7620*/  ULDC UR8, c[0x0][0x618] ;  /* 0x0001860000087ab9 */ /* 0x000fc60000000800 */
[----:B------:R-:W-:Y:S01]  /*7630*/  IMAD R7, R7, UR9, R6 ;  /* 0x0000000907077c24 */ /* 0x000fe2000f8e0206 */
[----:B------:R-:W-:Y:S01]  /*7640*/  ULDC UR9, c[0x0][0x154] ;  /* 0x0000550000097ab9 */ /* 0x000fe20000000800 */
[----:B0-----:R-:W-:Y:S02]  /*7650*/  IMAD.MOV R6, RZ, RZ, -R20 ;  /* 0x000000ffff067224 */ /* 0x001fe400078e0a14 */
[----:B------:R-:W-:Y:S02]  /*7660*/  IMAD.IADD R5, R5, 0x1, R7 ;  /* 0x0000000105057824 */ /* 0x000fe400078e0207 */
[----:B-1----:R-:W-:Y:S01]  /*7670*/  IMAD R14, R15, R6, R14 ;  /* 0x000000060f0e7224 */ /* 0x002fe200078e020e */
[----:B------:R-:W-:Y:S02]  /*7680*/  I2FP.F32.U32 R6, R11 ;  /* 0x0000000b00067245 */ /* 0x000fe40000201000 */
[--C-:B------:R-:W-:Y:S02]  /*7690*/  SHF.R.U64 R15, R4, UR8, R5.reuse ;  /* 0x00000008040f7c19 */ /* 0x100fe40008001205 */
[----:B------:R-:W-:Y:S01]  /*76a0*/  SHF.R.U32.HI R4, RZ, UR8, R5 ;  /* 0x00000008ff047c19 */ /* 0x000fe20008011605 */
[----:B------:R-:W-:Y:S01]  /*76b0*/  FMUL R6, R6, UR9 ;  /* 0x0000000906067c20 */ /* 0x000fe20008400000 */
[----:B------:R-:W-:-:S02]  /*76c0*/  ULDC UR8, c[0x0][0x608] ;  /* 0x0001820000087ab9 */ /* 0x000fc40000000800 */
[--C-:B------:R-:W-:Y:S01]  /*76d0*/  SHF.R.U64 R21, R15, UR8, R4.reuse ;  /* 0x000000080f157c19 */ /* 0x100fe20008001204 */
[----:B------:R0:W1:Y:S01]  /*76e0*/  F2I.U32.TRUNC.NTZ R24, R6 ;  /* 0x0000000600187305 */ /* 0x000062000020f000 */
[----:B------:R-:W-:Y:S01]  /*76f0*/  SHF.R.U32.HI R4, RZ, UR8, R4 ;  /* 0x00000008ff047c19 */ /* 0x000fe20008011604 */
[----:B------:R-:W-:-:S03]  /*7700*/  ULDC UR8, c[0x0][0x658] ;  /* 0x0001960000087ab9 */ /* 0x000fc60000000800 */
[--C-:B------:R-:W-:Y:S02]  /*7710*/  SHF.R.U64 R20, R21, UR8, R4.reuse ;  /* 0x0000000815147c19 */ /* 0x100fe40008001204 */
[----:B------:R-:W-:-:S03]  /*7720*/  SHF.R.U32.HI R23, RZ, UR8, R4 ;  /* 0x00000008ff177c19 */ /* 0x000fc60008011604 */
[----:B------:R-:W-:Y:S02]  /*7730*/  IMAD.MOV.U32 R4, RZ, RZ, R20 ;  /* 0x000000ffff047224 */ /* 0x000fe400078e0014 */
[----:B------:R-:W-:Y:S01]  /*7740*/  IMAD.MOV.U32 R5, RZ, RZ, R23 ;  /* 0x000000ffff057224 */ /* 0x000fe200078e0017 */
[----:B0-----:R-:W-:Y:S06]  /*7750*/  @!P0 BRA `(.L_x_178) ;  /* 0x0000000000288947 */ /* 0x001fec0003800000 */
        /* <DEDUP_REMOVED lines=10> */
.L_x_178:
[----:B------:R-:W-:Y:S01]  /*7800*/  ISETP.NE.AND P0, PT, R2, 0x1, PT ;  /* 0x000000010200780c */ /* 0x000fe20003f05270 */
[----:B------:R-:W-:Y:S01]  /*7810*/  ULDC UR8, c[0x0][0x648] ;  /* 0x0001920000087ab9 */ /* 0x000fe20000000800 */
[----:B-1----:R-:W-:Y:S01]  /*7820*/  IMAD.MOV R24, RZ, RZ, -R24 ;  /* 0x000000ffff187224 */ /* 0x002fe200078e0a18 */
[----:B------:R-:W-:Y:S01]  /*7830*/  SHF.R.U64 R4, R4, UR8, R5 ;  /* 0x0000000804047c19 */ /* 0x000fe20008001205 */
[----:B------:R-:W-:Y:S01]  /*7840*/  ULDC UR8, c[0x0][0x638] ;  /* 0x00018e0000087ab9 */ /* 0x000fe20000000800 */
[----:B------:R-:W-:Y:S01]  /*7850*/  LOP3.LUT R21, R21, UR7, RZ, 0xc0, !PT ;  /* 0x0000000715157c12 */ /* 0x000fe2000f8ec0ff */
[----:B------:R-:W-:Y:S02]  /*7860*/  ULDC UR9, c[0x0][0x610] ;  /* 0x0001840000097ab9 */ /* 0x000fe40000000800 */
[----:B------:R-:W-:Y:S02]  /*7870*/  IMAD.MOV R5, RZ, RZ, -R4 ;  /* 0x000000ffff057224 */ /* 0x000fe400078e0a04 */
[----:B------:R-:W-:-:S02]  /*7880*/  IMAD R21, R4, UR5, R21 ;  /* 0x0000000504157c24 */ /* 0x000fc4000f8e0215 */
[----:B------:R-:W-:Y:S01]  /*7890*/  IMAD R20, R5, UR8, R20 ;  /* 0x0000000805147c24 */ /* 0x000fe2000f8e0214 */
[----:B------:R-:W-:Y:S01]  /*78a0*/  ULDC UR8, c[0x0][0x600] ;  /* 0x0001800000087ab9 */ /* 0x000fe20000000800 */
[----:B--2---:R-:W-:Y:S01]  /*78b0*/  @P0 IMAD R14, R22, R24, R11 ;  /* 0x00000018160e0224 */ /* 0x004fe200078e020b */
[----:B------:R-:W-:Y:S01]  /*78c0*/  LOP3.LUT R11, R15, UR4, RZ, 0xc0, !PT ;  /* 0x000000040f0b7c12 */ /* 0x000fe2000f8ec0ff */
[----:B------:R-:W-:Y:S02]  /*78d0*/  IMAD.MOV.U32 R4, RZ, RZ, 0x1 ;  /* 0x00000001ff047424 */ /* 0x000fe400078e00ff */
[----:B------:R-:W-:Y:S02]  /*78e0*/  IMAD R14, R21, UR9, R14 ;  /* 0x00000009150e7c24 */ /* 0x000fe4000f8e020e */
[----:B------:R-:W-:-:S05]  /*78f0*/  IMAD R11, R20, UR8, R11 ;  /* 0x00000008140b7c24 */ /* 0x000fca000f8e020b */
[----:B------:R-:W-:Y:S02]  /*7900*/  SEL R20, R11, R14, !P0 ;  /* 0x0000000e0b147207 */ /* 0x000fe40004000000 */
[----:B------:R-:W-:-:S07]  /*7910*/  SEL R11, R14, R11, !P0 ;  /* 0x0000000b0e0b7207 */ /* 0x000fce0004000000 */
.L_x_176:
[----:B------:R-:W-:Y:S05]  /*7920*/  BSYNC B1 ;  /* 0x0000000000017941 */ /* 0x000fea0003800000 */
.L_x_175:
[----:B------:R-:W-:-:S13]  /*7930*/  LOP3.LUT P0, RZ, R4, 0xff, RZ, 0xc0, !PT ;  /* 0x000000ff04ff7812 */ /* 0x000fda000780c0ff */
[----:B------:R-:W-:Y:S05]  /*7940*/  @P0 BRA `(.L_x_179) ;  /* 0xfffffff400340947 */ /* 0x000fea000383ffff */
[----:B------:R-:W-:Y:S05]  /*7950*/  BSYNC B0 ;  /* 0x0000000000007941 */ /* 0x000fea0003800000 */
.L_x_168:
[----:B------:R-:W-:-:S03]  /*7960*/  UMOV UR8, 0xffffffff ;  /* 0xffffffff00087882 */ /* 0x000fc60000000000 */
[----:B------:R-:W-:Y:S05]  /*7970*/  BRA.DIV UR8, `(.L_x_180) ;  /* 0x0000000608387947 */ /* 0x000fea000b800000 */
[----:B------:R-:W-:-:S13]  /*7980*/  ELECT P6, URZ, PT ;  /* 0x00000000003f782f */ /* 0x000fda00038c0000 */
.L_x_195:
[----:B------:R-:W-:Y:S04]  /*7990*/  BSSY B0, `(.L_x_181) ;  /* 0x0000034000007945 */ /* 0x000fe80003800000 */
[----:B------:R-:W-:Y:S05]  /*79a0*/  @!P6 BRA `(.L_x_182) ;  /* 0x0000000000c8e947 */ /* 0x000fea0003800000 */
[----:B------:R-:W-:-:S04]  /*79b0*/  LOP3.LUT R19, R19, 0x2, RZ, 0xfc, !PT ;  /* 0x0000000213137812 */ /* 0x000fc800078efcff */
[----:B------:R-:W-:-:S13]  /*79c0*/  ISETP.NE.AND P0, PT, R19, 0x3, PT ;  /* 0x000000031300780c */ /* 0x000fda0003f05270 */
[----:B------:R-:W-:Y:S05]  /*79d0*/  @!P0 BRA `(.L_x_183) ;  /* 0x0000000000048947 */ /* 0x000fea0003800000 */
[----:B------:R-:W-:Y:S01]  /*79e0*/  BPT.TRAP 0x1 ;  /* 0x000000040000795c */ /* 0x000fe20000300000 */
.L_x_183:
[----:B------:R-:W0:Y:S01]  /*79f0*/  S2R R3, SR_CgaCtaId ;  /* 0x0000000000037919 */ /* 0x000e220000008800 */
[----:B------:R-:W-:-:S04]  /*7a00*/  MOV R2, 0x400 ;  /* 0x0000040000027802 */ /* 0x000fc80000000f00 */
[----:B0-----:R-:W-:Y:S02]  /*7a10*/  LEA R3, R3, R2, 0x18 ;  /* 0x0000000203037211 */ /* 0x001fe400078ec0ff */
[----:B------:R-:W-:-:S03]  /*7a20*/  SHF.L.U32 R2, R0, 0x1f, RZ ;  /* 0x0000001f00027819 */ /* 0x000fc600000006ff */
[----:B------:R-:W-:-:S04]  /*7a30*/  VIADD R3, R3, 0x28 ;  /* 0x0000002803037836 */ /* 0x000fc80000000000 */
[C---:B------:R-:W-:Y:S02]  /*7a40*/  IMAD R7, R12.reuse, 0x8, R3 ;  /* 0x000000080c077824 */ /* 0x040fe400078e0203 */
[----:B------:R-:W-:Y:S02]  /*7a50*/  VIADD R12, R12, 0x1 ;  /* 0x000000010c0c7836 */ /* 0x000fe40000000000 */
[----:B------:R-:W0:Y:S03]  /*7a60*/  SYNCS.PHASECHK.TRANS64.TRYWAIT P0, [R7+URZ], R2 ;  /* 0x00000002070075a7 */ /* 0x000e26000800017f */
[----:B------:R-:W-:-:S04]  /*7a70*/  ISETP.NE.AND P1, PT, R12, 0x5, PT ;  /* 0x000000050c00780c */ /* 0x000fc80003f25270 */
[----:B------:R-:W-:Y:S02]  /*7a80*/  SEL R5, RZ, 0x1, P1 ;  /* 0x00000001ff057807 */ /* 0x000fe40000800000 */
[----:B------:R-:W-:Y:S02]  /*7a90*/  SEL R12, R12, RZ, P1 ;  /* 0x000000ff0c0c7207 */ /* 0x000fe40000800000 */
[----:B------:R-:W-:-:S03]  /*7aa0*/  LOP3.LUT R5, R0, R5, RZ, 0x3c, !PT ;  /* 0x0000000500057212 */ /* 0x000fc600078e3cff */
[----:B------:R-:W-:Y:S01]  /*7ab0*/  IMAD R9, R12, 0x8, R3 ;  /* 0x000000080c097824 */ /* 0x000fe200078e0203 */
[----:B------:R-:W-:Y:S01]  /*7ac0*/  SHF.L.U32 R4, R5, 0x1f, RZ ;  /* 0x0000001f05047819 */ /* 0x000fe200000006ff */
[----:B0-----:R-:W-:Y:S06]  /*7ad0*/  @!P0 BRA `(.L_x_184) ;  /* 0x0000000400008947 */ /* 0x001fec0003800000 */
.L_x_196:
[----:B------:R-:W1:Y:S01]  /*7ae0*/  SYNCS.PHASECHK.TRANS64.TRYWAIT P0, [R9+URZ], R4 ;  /* 0x00000004090075a7 */ /* 0x000e62000800017f */
[----:B------:R-:W-:-:S05]  /*7af0*/  VIADD R0, R12, 0x1 ;  /* 0x000000010c007836 */ /* 0x000fca0000000000 */
[----:B------:R-:W-:-:S04]  /*7b00*/  ISETP.NE.AND P1, PT, R0, 0x5, PT ;  /* 0x000000050000780c */ /* 0x000fc80003f25270 */
[----:B0-----:R-:W-:Y:S02]  /*7b10*/  SEL R2, RZ, 0x1, P1 ;  /* 0x00000001ff027807 */ /* 0x001fe40000800000 */
[----:B------:R-:W-:Y:S02]  /*7b20*/  SEL R0, R0, RZ, P1 ;  /* 0x000000ff00007207 */ /* 0x000fe40000800000 */
[----:B------:R-:W-:-:S03]  /*7b30*/  LOP3.LUT R7, R5, R2, RZ, 0x3c, !PT ;  /* 0x0000000205077212 */ /* 0x000fc600078e3cff */
[----:B------:R-:W-:Y:S01]  /*7b40*/  IMAD R6, R0, 0x8, R3 ;  /* 0x0000000800067824 */ /* 0x000fe200078e0203 */
[----:B------:R-:W-:Y:S01]  /*7b50*/  SHF.L.U32 R5, R7, 0x1f, RZ ;  /* 0x0000001f07057819 */ /* 0x000fe200000006ff */
[----:B-1----:R-:W-:Y:S06]  /*7b60*/  @!P0 BRA `(.L_x_185) ;  /* 0x0000000000f08947 */ /* 0x002fec0003800000 */
.L_x_197:
[----:B------:R-:W1:Y:S01]  /*7b70*/  SYNCS.PHASECHK.TRANS64.TRYWAIT P0, [R6+URZ], R5 ;  /* 0x00000005060075a7 */ /* 0x000e62000800017f */
[----:B------:R-:W-:-:S05]  /*7b80*/  VIADD R0, R0, 0x1 ;  /* 0x0000000100007836 */ /* 0x000fca0000000000 */
[----:B------:R-:W-:-:S04]  /*7b90*/  ISETP.NE.AND P1, PT, R0, 0x5, PT ;  /* 0x000000050000780c */ /* 0x000fc80003f25270 */
[----:B------:R-:W-:Y:S02]  /*7ba0*/  SEL R2, RZ, 0x1, P1 ;  /* 0x00000001ff027807 */ /* 0x000fe40000800000 */
[----:B------:R-:W-:Y:S02]  /*7bb0*/  SEL R0, R0, RZ, P1 ;  /* 0x000000ff00007207 */ /* 0x000fe40000800000 */
[----:B------:R-:W-:-:S03]  /*7bc0*/  LOP3.LUT R7, R7, R2, RZ, 0x3c, !PT ;  /* 0x0000000207077212 */ /* 0x000fc600078e3cff */
[----:B0-----:R-:W-:Y:S01]  /*7bd0*/  IMAD R9, R0, 0x8, R3 ;  /* 0x0000000800097824 */ /* 0x001fe200078e0203 */
[----:B------:R-:W-:Y:S01]  /*7be0*/  SHF.L.U32 R4, R7, 0x1f, RZ ;  /* 0x0000001f07047819 */ /* 0x000fe200000006ff */
[----:B-1----:R-:W-:Y:S06]  /*7bf0*/  @!P0 BRA `(.L_x_186) ;  /* 0x0000000000e08947 */ /* 0x002fec0003800000 */
.L_x_198:
[----:B------:R-:W1:Y:S01]  /*7c00*/  SYNCS.PHASECHK.TRANS64.TRYWAIT P0, [R9+URZ], R4 ;  /* 0x00000004090075a7 */ /* 0x000e62000800017f */
[----:B------:R-:W-:-:S05]  /*7c10*/  VIADD R0, R0, 0x1 ;  /* 0x0000000100007836 */ /* 0x000fca0000000000 */
[----:B------:R-:W-:-:S04]  /*7c20*/  ISETP.NE.AND P1, PT, R0, 0x5, PT ;  /* 0x000000050000780c */ /* 0x000fc80003f25270 */
[----:B------:R-:W-:Y:S02]  /*7c30*/  SEL R2, RZ, 0x1, P1 ;  /* 0x00000001ff027807 */ /* 0x000fe40000800000 */
[----:B------:R-:W-:Y:S02]  /*7c40*/  SEL R0, R0, RZ, P1 ;  /* 0x000000ff00007207 */ /* 0x000fe40000800000 */
[----:B------:R-:W-:Y:S01]  /*7c50*/  LOP3.LUT R2, R7, R2, RZ, 0x3c, !PT ;  /* 0x0000000207027212 */ /* 0x000fe200078e3cff */
[----:B-1----:R-:W-:Y:S06]  /*7c60*/  @!P0 BRA `(.L_x_187) ;  /* 0x0000000000d88947 */ /* 0x002fec0003800000 */
.L_x_199:
[----:B------:R-:W-:Y:S01]  /*7c70*/  IMAD R3, R0, 0x8, R3 ;  /* 0x0000000800037824 */ /* 0x000fe200078e0203 */
[----:B------:R-:W-:-:S07]  /*7c80*/  SHF.L.U32 R0, R2, 0x1f, RZ ;  /* 0x0000001f02007819 */ /* 0x000fce00000006ff */
.L_x_188:
[----:B--2---:R2:W3:Y:S02]  /*7c90*/  SYNCS.PHASECHK.TRANS64.TRYWAIT P0, [R3+URZ], R0 ;  /* 0x00000000030075a7 */ /* 0x0044e4000800017f */
[----:B---3--:R-:W-:Y:S05]  /*7ca0*/  @!P0 NANOSLEEP.SYNCS 0x989680 ;  /* 0x009896800000895d */ /* 0x008fea0003900000 */
[----:B------:R-:W3:Y:S02]  /*7cb0*/  @!P0 SYNCS.PHASECHK.TRANS64 P0, [R3+URZ], R0 ;  /* 0x00000000030085a7 */ /* 0x000ee4000800007f */
[----:B---3--:R-:W-:Y:S05]  /*7cc0*/  @!P0 BRA `(.L_x_188) ;  /* 0xfffffffc00f08947 */ /* 0x008fea000383ffff */
.L_x_182:
[----:B------:R-:W-:Y:S05]  /*7cd0*/  BSYNC B0 ;  /* 0x0000000000007941 */ /* 0x000fea0003800000 */
.L_x_181:
[----:B------:R-:W-:Y:S05]  /*7ce0*/  EXIT ;  /* 0x000000000000794d */ /* 0x000fea0003800000 */
.L_x_21:
[----:B---3--:R3:W4:Y:S02]  /*7cf0*/  SYNCS.PHASECHK.TRANS64.TRYWAIT P1, [R3+URZ], R0 ;  /* 0x00000000030075a7 */ /* 0x008724000802017f */
[----:B----4-:R-:W-:Y:S05]  /*7d00*/  @!P1 NANOSLEEP.SYNCS 0x989680 ;  /* 0x009896800000995d */ /* 0x010fea0003900000 */
[----:B------:R-:W4:Y:S02]  /*7d10*/  @!P1 SYNCS.PHASECHK.TRANS64 P1, [R3+URZ], R0 ;  /* 0x00000000030095a7 */ /* 0x000f24000802007f */
[----:B----4-:R-:W-:Y:S05]  /*7d20*/  @!P1 BRA `(.L_x_21) ;  /* 0xfffffffc00f09947 */ /* 0x010fea000383ffff */
[----:B------:R-:W-:Y:S05]  /*7d30*/  BRA `(.L_x_20) ;  /* 0xffffff9400fc7947 */ /* 0x000fea000383ffff */
.L_x_26:
[----:B-1----:R1:W2:Y:S02]  /*7d40*/  SYNCS.PHASECHK.TRANS64.TRYWAIT P1, [R5+URZ], R4 ;  /* 0x00000004050075a7 */ /* 0x0022a4000802017f */
[----:B--2---:R-:W-:Y:S05]  /*7d50*/  @!P1 NANOSLEEP.SYNCS 0x989680 ;  /* 0x009896800000995d */ /* 0x004fea0003900000 */
[----:B------:R-:W2:Y:S02]  /*7d60*/  @!P1 SYNCS.PHASECHK.TRANS64 P1, [R5+URZ], R4 ;  /* 0x00000004050095a7 */ /* 0x000ea4000802007f */
[----:B--2---:R-:W-:Y:S05]  /*7d70*/  @!P1 BRA `(.L_x_26) ;  /* 0xfffffffc00f09947 */ /* 0x004fea000383ffff */
[----:B------:R-:W-:Y:S05]  /*7d80*/  BRA `(.L_x_25) ;  /* 0xffffff9800ac7947 */ /* 0x000fea000383ffff */
.L_x_169:
[----:B------:R-:W-:Y:S01]  /*7d90*/  BSSY B1, `(.L_x_189) ;  /* 0x0000006000017945 */ /* 0x000fe20003800000 */
[----:B------:R-:W-:-:S07]  /*7da0*/  IMAD.MOV.U32 R15, RZ, RZ, -0x1 ;  /* 0xffffffffff0f7424 */ /* 0x000fce00078e00ff */
[----:B------:R-:W-:Y:S05]  /*7db0*/  WARPSYNC.COLLECTIVE R15, `(.L_x_190) ;  /* 0x000000000f0c7348 */ /* 0x000fea0003c00000 */
[----:B------:R-:W-:Y:S02]  /*7dc0*/  ELECT P6, UR62, PT ;  /* 0x00000000003e782f */ /* 0x000fe400038c0000 */
[----:B------:R-:W-:Y:S01]  /*7dd0*/  MOV R14, UR62 ;  /* 0x0000003e000e7c02 */ /* 0x000fe20008000f00 */
[----:B------:R-:W-:Y:S10]  /*7de0*/  ENDCOLLECTIVE ;  /* 0x000000000000791b */ /* 0x000ff40003800000 */
.L_x_190:
[----:B------:R-:W-:Y:S05]  /*7df0*/  BSYNC B1 ;  /* 0x0000000000017941 */ /* 0x000fea0003800000 */
.L_x_189:
[----:B------:R-:W-:Y:S05]  /*7e00*/  BRA `(.L_x_191) ;  /* 0xfffffff000107947 */ /* 0x000fea000383ffff */
.L_x_172:
[----:B0-----:R0:W1:Y:S02]  /*7e10*/  SYNCS.PHASECHK.TRANS64.TRYWAIT P0, [R14+URZ+0x28], R7 ;  /* 0x000028070e0075a7 */ /* 0x001064000800017f */
[----:B-1----:R-:W-:Y:S05]  /*7e20*/  @!P0 NANOSLEEP.SYNCS 0x989680 ;  /* 0x009896800000895d */ /* 0x002fea0003900000 */
[----:B------:R-:W1:Y:S02]  /*7e30*/  @!P0 SYNCS.PHASECHK.TRANS64 P0, [R14+URZ+0x28], R7 ;  /* 0x000028070e0085a7 */ /* 0x000e64000800007f */
[----:B-1----:R-:W-:Y:S05]  /*7e40*/  @!P0 BRA `(.L_x_172) ;  /* 0xfffffffc00f08947 */ /* 0x002fea000383ffff */
[----:B------:R-:W-:Y:S05]  /*7e50*/  BRA `(.L_x_192) ;  /* 0xfffffff0004c7947 */ /* 0x000fea000383ffff */
.L_x_180:
[----:B------:R-:W-:Y:S01]  /*7e60*/  BSSY B0, `(.L_x_193) ;  /* 0x0000006000007945 */ /* 0x000fe20003800000 */
[----:B------:R-:W-:-:S07]  /*7e70*/  IMAD.MOV.U32 R15, RZ, RZ, -0x1 ;  /* 0xffffffffff0f7424 */ /* 0x000fce00078e00ff */
[----:B------:R-:W-:Y:S05]  /*7e80*/  WARPSYNC.COLLECTIVE R15, `(.L_x_194) ;  /* 0x000000000f0c7348 */ /* 0x000fea0003c00000 */
[----:B------:R-:W-:Y:S02]  /*7e90*/  ELECT P6, UR62, PT ;  /* 0x00000000003e782f */ /* 0x000fe400038c0000 */
[----:B------:R-:W-:Y:S01]  /*7ea0*/  MOV R14, UR62 ;  /* 0x0000003e000e7c02 */ /* 0x000fe20008000f00 */
[----:B------:R-:W-:Y:S10]  /*7eb0*/  ENDCOLLECTIVE ;  /* 0x000000000000791b */ /* 0x000ff40003800000 */
.L_x_194:
[----:B------:R-:W-:Y:S05]  /*7ec0*/  BSYNC B0 ;  /* 0x0000000000007941 */ /* 0x000fea0003800000 */
.L_x_193:
[----:B------:R-:W-:Y:S05]  /*7ed0*/  BRA `(.L_x_195) ;  /* 0xfffffff800ac7947 */ /* 0x000fea000383ffff */
.L_x_184:
[----:B0-----:R0:W1:Y:S02]  /*7ee0*/  SYNCS.PHASECHK.TRANS64.TRYWAIT P0, [R7+URZ], R2 ;  /* 0x00000002070075a7 */ /* 0x001064000800017f */
[----:B-1----:R-:W-:Y:S05]  /*7ef0*/  @!P0 NANOSLEEP.SYNCS 0x989680 ;  /* 0x009896800000895d */ /* 0x002fea0003900000 */
[----:B------:R-:W1:Y:S02]  /*7f00*/  @!P0 SYNCS.PHASECHK.TRANS64 P0, [R7+URZ], R2 ;  /* 0x00000002070085a7 */ /* 0x000e64000800007f */
[----:B-1----:R-:W-:Y:S05]  /*7f10*/  @!P0 BRA `(.L_x_184) ;  /* 0xfffffffc00f08947 */ /* 0x002fea000383ffff */
[----:B------:R-:W-:Y:S05]  /*7f20*/  BRA `(.L_x_196) ;  /* 0xfffffff800ec7947 */ /* 0x000fea000383ffff */
.L_x_185:
[----:B0-----:R0:W1:Y:S02]  /*7f30*/  SYNCS.PHASECHK.TRANS64.TRYWAIT P0, [R9+URZ], R4 ;  /* 0x00000004090075a7 */ /* 0x001064000800017f */
[----:B-1----:R-:W-:Y:S05]  /*7f40*/  @!P0 NANOSLEEP.SYNCS 0x989680 ;  /* 0x009896800000895d */ /* 0x002fea0003900000 */
[----:B------:R-:W1:Y:S02]  /*7f50*/  @!P0 SYNCS.PHASECHK.TRANS64 P0, [R9+URZ], R4 ;  /* 0x00000004090085a7 */ /* 0x000e64000800007f */
[----:B-1----:R-:W-:Y:S05]  /*7f60*/  @!P0 BRA `(.L_x_185) ;  /* 0xfffffffc00f08947 */ /* 0x002fea000383ffff */
[----:B------:R-:W-:Y:S05]  /*7f70*/  BRA `(.L_x_197) ;  /* 0xfffffff800fc7947 */ /* 0x000fea000383ffff */
.L_x_186:
[----:B0-----:R0:W1:Y:S02]  /*7f80*/  SYNCS.PHASECHK.TRANS64.TRYWAIT P0, [R6+URZ], R5 ;  /* 0x00000005060075a7 */ /* 0x001064000800017f */
[----:B-1----:R-:W-:Y:S05]  /*7f90*/  @!P0 NANOSLEEP.SYNCS 0x989680 ;  /* 0x009896800000895d */ /* 0x002fea0003900000 */
[----:B------:R-:W1:Y:S02]  /*7fa0*/  @!P0 SYNCS.PHASECHK.TRANS64 P0, [R6+URZ], R5 ;  /* 0x00000005060085a7 */ /* 0x000e64000800007f */
[----:B-1----:R-:W-:Y:S05]  /*7fb0*/  @!P0 BRA `(.L_x_186) ;  /* 0xfffffffc00f08947 */ /* 0x002fea000383ffff */
[----:B------:R-:W-:Y:S05]  /*7fc0*/  BRA `(.L_x_198) ;  /* 0xfffffffc000c7947 */ /* 0x000fea000383ffff */
.L_x_187:
[----:B-1----:R1:W2:Y:S02]  /*7fd0*/  SYNCS.PHASECHK.TRANS64.TRYWAIT P0, [R9+URZ], R4 ;  /* 0x00000004090075a7 */ /* 0x0022a4000800017f */
[----:B--2---:R-:W-:Y:S05]  /*7fe0*/  @!P0 NANOSLEEP.SYNCS 0x989680 ;  /* 0x009896800000895d */ /* 0x004fea0003900000 */
[----:B------:R-:W2:Y:S02]  /*7ff0*/  @!P0 SYNCS.PHASECHK.TRANS64 P0, [R9+URZ], R4 ;  /* 0x00000004090085a7 */ /* 0x000ea4000800007f */
[----:B--2---:R-:W-:Y:S05]  /*8000*/  @!P0 BRA `(.L_x_187) ;  /* 0xfffffffc00f08947 */ /* 0x004fea000383ffff */
[----:B------:R-:W-:Y:S05]  /*8010*/  BRA `(.L_x_199) ;  /* 0xfffffffc00147947 */ /* 0x000fea000383ffff */
.L_x_200:
[----:B------:R-:W-:-:S00]  /*8020*/  BRA `(.L_x_200) ;  /* 0xfffffffc00fc7947 */ /* 0x000fc0000383ffff */
[----:B------:R-:W-:-:S00]  /*8030*/  NOP ;  /* 0x0000000000007918 */ /* 0x000fc00000000000 */
        /* <DEDUP_REMOVED lines=12> */
.L_x_201:


//--------------------- .nv.global.init           --------------------------
	.section	.nv.global.init,"aw",@progbits
.nv.global.init:
	.type		$str$22,@object
	.size		$str$22,($str$23 - $str$22)
$str$22:
        /*0000*/ 	.byte	0x6b, 0x5f, 0x74, 0x69, 0x6c, 0x65, 0x5f, 0x63, 0x6f, 0x75, 0x6e, 0x74, 0x20, 0x3e, 0x3d, 0x20
        /*0010*/ 	.byte	0x31, 0x00
	.type		$str$23,@object
	.size		$str$23,(__unnamed_1 - $str$23)
$str$23:
        /*0012*/ 	.byte	0x2f, 0x74, 0x6d, 0x70, 0x2f, 0x63, 0x75, 0x74, 0x6c, 0x61, 0x73, 0x73, 0x5f, 0x73, 0x77, 0x65
        /*0022*/ 	.byte	0x65, 0x70, 0x5f, 0x73, 0x72, 0x63, 0x2f, 0x69, 0x6e, 0x63, 0x6c, 0x75, 0x64, 0x65, 0x2f, 0x63
        /*0032*/ 	.byte	0x75, 0x74, 0x6c, 0x61, 0x73, 0x73, 0x2f, 0x67, 0x65, 0x6d, 0x6d, 0x2f, 0x63, 0x6f, 0x6c, 0x6c
        /*0042*/ 	.byte	0x65, 0x63, 0x74, 0x69, 0x76, 0x65, 0x2f, 0x73, 0x6d, 0x39, 0x30, 0x5f, 0x6d, 0x6d, 0x61, 0x5f
        /*0052*/ 	.byte	0x74, 0x6d, 0x61, 0x5f, 0x67, 0x6d, 0x6d, 0x61, 0x5f, 0x73, 0x73, 0x5f, 0x77, 0x61, 0x72, 0x70
        /*0062*/ 	.byte	0x73, 0x70, 0x65, 0x63, 0x69, 0x61, 0x6c, 0x69, 0x7a, 0x65, 0x64, 0x2e, 0x68, 0x70, 0x70, 0x00
	.type		__unnamed_1,@object
	.size		__unnamed_1,(.L_0 - __unnamed_1)
__unnamed_1:
        /*0072*/ 	.byte	0x76, 0x6f, 0x69, 0x64, 0x20, 0x63, 0x75, 0x74, 0x6c, 0x61, 0x73, 0x73, 0x3a, 0x3a, 0x67, 0x65
        /* <DEDUP_REMOVED lines=180> */
        /*0bc2*/ 	.byte	0x75, 0x74, 0x65, 0x3a, 0x3a, 0x69, 0x64, 0x65, 0x6e, 0x74, 0x69, 0x74, 0x79, 0x5d, 0x00
.L_0:


//--------------------- .nv.shared._ZN7cutlass13device_kernelINS_4gemm6kernel13GemmUniversalIN4cute5tupleIJiiiiEEENS1_10collective13CollectiveMmaINS1_34MainloopSm90TmaGmmaWarpSpecializedILi5ENS5_IJNS4_1CILi2EEESB_NSA_ILi1EEEEEENS1_35KernelTmaWarpSpecializedCooperativeEEENS5_IJNSA_ILi128EEESG_NSA_ILi32EEEEEENS_6half_tENS5_IJlSC_lEEESJ_SK_NS4_8TiledMMAINS4_8MMA_AtomIJNS4_4SM904GMMA26MMA_64x128x16_F32F16F16_SSILNSO_5MajorE0ELSQ_0ELNSO_7ScaleInE1ELSR_1EEEEEENS4_6LayoutINS5_IJSB_SC_SC_EEENS5_IJSC_NSA_ILi0EEESW_EEEEENS5_IJNS4_10UnderscoreESZ_SZ_EEEEENS4_23SM90_TMA_LOAD_MULTICASTENS4_14ComposedLayoutINS4_7SwizzleILi2ELi4ELi3EEENS4_18smem_ptr_flag_bitsILi16EEENSU_INS5_IJNSA_ILi8EEESH_EEENS5_IJSH_SC_EEEEEEEvNS4_8identityES12_S1C_vS1D_EENS_8epilogue10collective6detail29Sm90TmaWarpSpecializedAdapterINS1G_15DefaultEpilogueISJ_SK_SK_NS1F_6thread17LinearCombinationISJ_Li1EffLNS1K_9ScaleType4KindE0ELNS_15FloatRoundStyleE2ESJ_EENS1_15EpilogueDefaultEEEEEvvEEEEvNT_6ParamsE --------------------------
	.section	.nv.shared._ZN7cutlass13device_kernelINS_4gemm6kernel13GemmUniversalIN4cute5tupleIJiiiiEEENS1_10collective13CollectiveMmaINS1_34MainloopSm90TmaGmmaWarpSpecializedILi5ENS5_IJNS4_1CILi2EEESB_NSA_ILi1EEEEEENS1_35KernelTmaWarpSpecializedCooperativeEEENS5_IJNSA_ILi128EEESG_NSA_ILi32EEEEEENS_6half_tENS5_IJlSC_lEEESJ_SK_NS4_8TiledMMAINS4_8MMA_AtomIJNS4_4SM904GMMA26MMA_64x128x16_F32F16F16_SSILNSO_5MajorE0ELSQ_0ELNSO_7ScaleInE1ELSR_1EEEEEENS4_6LayoutINS5_IJSB_SC_SC_EEENS5_IJSC_NSA_ILi0EEESW_EEEEENS5_IJNS4_10UnderscoreESZ_SZ_EEEEENS4_23SM90_TMA_LOAD_MULTICASTENS4_14ComposedLayoutINS4_7SwizzleILi2ELi4ELi3EEENS4_18smem_ptr_flag_bitsILi16EEENSU_INS5_IJNSA_ILi8EEESH_EEENS5_IJSH_SC_EEEEEEEvNS4_8identityES12_S1C_vS1D_EENS_8epilogue10collective6detail29Sm90TmaWarpSpecializedAdapterINS1G_15DefaultEpilogueISJ_SK_SK_NS1F_6thread17LinearCombinationISJ_Li1EffLNS1K_9ScaleType4KindE0ELNS_15FloatRoundStyleE2ESJ_EENS1_15EpilogueDefaultEEEEEvvEEEEvNT_6ParamsE,"aw",@nobits
	.sectionflags	@""
	.align	16
	.zero		1024


//--------------------- .nv.shared.reserved.0     --------------------------
	.section	.nv.shared.reserved.0,"aw",@nobits
	.weak		__nv_reservedSMEM_offset_0_alias
	.size		__nv_reservedSMEM_offset_0_alias, 0, 0
	.other		__nv_reservedSMEM_offset_0_alias,@"STO_CUDA_RESERVED_SHARED STV_DEFAULT"
__nv_reservedSMEM_offset_0_alias:
	.zero		0


//--------------------- .nv.global                --------------------------
	.section	.nv.global,"aw",@nobits
.nv.global:
	.type		_ZN39_INTERNAL_33957116_4_k_cu_4d50a9a8_38044cute1_E,@object
	.size		_ZN39_INTERNAL_33957116_4_k_cu_4d50a9a8_38044cute1_E,(_ZN39_INTERNAL_33957116_4_k_cu_4d50a9a8_38044cuda3std3__45__cpo6cbeginE - _ZN39_INTERNAL_33957116_4_k_cu_4d50a9a8_38044cute1_E)
_ZN39_INTERNAL_33957116_4_k_cu_4d50a9a8_38044cute1_E:
	.zero		1
	.type		_ZN39_INTERNAL_33957116_4_k_cu_4d50a9a8_38044cuda3std3__45__cpo6cbeginE,@object
	.size		_ZN39_INTERNAL_33957116_4_k_cu_4d50a9a8_38044cuda3std3__45__cpo6cbeginE,(_ZN39_INTERNAL_33957116_4_k_cu_4d50a9a8_38044cuda3std3__48in_placeE - _ZN39_INTERNAL_33957116_4_k_cu_4d50a9a8_38044cuda3std3__45__cpo6cbeginE)
_ZN39_INTERNAL_33957116_4_k_cu_4d50a9a8_38044cuda3std3__45__cpo6cbeginE:
	.zero		1
	.type		_ZN39_INTERNAL_33957116_4_k_cu_4d50a9a8_38044cuda3std3__48in_placeE,@object
	.size		_ZN39_INTERNAL_33957116_4_k_cu_4d50a9a8_38044cuda3std3__48in_placeE,(_ZN39_INTERNAL_33957116_4_k_cu_4d50a9a8_38044cuda3std6ranges3__45__cpo9iter_moveE - _ZN39_INTERNAL_33957116_4_k_cu_4d50a9a8_38044cuda3std3__48in_placeE)
_ZN39_INTERNAL_33957116_4_k_cu_4d50a9a8_38044cuda3std3__48in_placeE:
	.zero		1
	.type		_ZN39_INTERNAL_33957116_4_k_cu_4d50a9a8_38044cuda3std6ranges3__45__cpo9iter_moveE,@object
	.size		_ZN39_INTERNAL_33957116_4_k_cu_4d50a9a8_38044cuda3std6ranges3__45__cpo9iter_moveE,(_ZN39_INTERNAL_33957116_4_k_cu_4d50a9a8_38044cuda3std3__45__cpo5beginE - _ZN39_INTERNAL_33957116_4_k_cu_4d50a9a8_38044cuda3std6ranges3__45__cpo9iter_moveE)
_ZN39_INTERNAL_33957116_4_k_cu_4d50a9a8_38044cuda3std6ranges3__45__cpo9iter_moveE:
	.zero		1
	.type		_ZN39_INTERNAL_33957116_4_k_cu_4d50a9a8_38044cuda3std3__45__cpo5beginE,@object
	.size		_ZN39_INTERNAL_33957116_4_k_cu_4d50a9a8_38044cuda3std3__45__cpo5beginE,(_ZN39_INTERNAL_33957116_4_k_cu_4d50a9a8_38044cuda3std3__441_GLOBAL__N__33957116_4_k_cu_4d50a9a8_38046ignoreE - _ZN39_INTERNAL_33957116_4_k_cu_4d50a9a8_38044cuda3std3__45__cpo5beginE)
_ZN39_INTERNAL_33957116_4_k_cu_4d50a9a8_38044cuda3std3__45__cpo5beginE:
	.zero		1
	.type		_ZN39_INTERNAL_33957116_4_k_cu_4d50a9a8_38044cuda3std3__441_GLOBAL__N__33957116_4_k_cu_4d50a9a8_38046ignoreE,@object
	.size		_ZN39_INTERNAL_33957116_4_k_cu_4d50a9a8_38044cuda3std3__441_GLOBAL__N__33957116_4_k_cu_4d50a9a8_38046ignoreE,(_ZN39_INTERNAL_33957116_4_k_cu_4d50a9a8_38044cute7productE - _ZN39_INTERNAL_33957116_4_k_cu_4d50a9a8_38044cuda3std3__441_GLOBAL__N__33957116_4_k_cu_4d50a9a8_38046ignoreE)
_ZN39_INTERNAL_33957116_4_k_cu_4d50a9a8_38044cuda3std3__441_GLOBAL__N__33957116_4_k_cu_4d50a9a8_38046ignoreE:
	.zero		1
	.type		_ZN39_INTERNAL_33957116_4_k_cu_4d50a9a8_38044cute7productE,@object
	.size		_ZN39_INTERNAL_33957116_4_k_cu_4d50a9a8_38044cute7productE,(_ZN39_INTERNAL_33957116_4_k_cu_4d50a9a8_38044cuda3std3__45__cpo3endE - _ZN39_INTERNAL_33957116_4_k_cu_4d50a9a8_38044cute7productE)
_ZN39_INTERNAL_33957116_4_k_cu_4d50a9a8_38044cute7productE:
	.zero		1
	.type		_ZN39_INTERNAL_33957116_4_k_cu_4d50a9a8_38044cuda3std3__45__cpo3endE,@object
	.size		_ZN39_INTERNAL_33957116_4_k_cu_4d50a9a8_38044cuda3std3__45__cpo3endE,(_ZN39_INTERNAL_33957116_4_k_cu_4d50a9a8_38044cuda3std3__419piecewise_constructE - _ZN39_INTERNAL_33957116_4_k_cu_4d50a9a8_38044cuda3std3__45__cpo3endE)
_ZN39_INTERNAL_33957116_4_k_cu_4d50a9a8_38044cuda3std3__45__cpo3endE:
	.zero		1
	.type		_ZN39_INTERNAL_33957116_4_k_cu_4d50a9a8_38044cuda3std3__419piecewise_constructE,@object
	.size		_ZN39_INTERNAL_33957116_4_k_cu_4d50a9a8_38044cuda3std3__419piecewise_constructE,(_ZN39_INTERNAL_33957116_4_k_cu_4d50a9a8_38044cuda3std3__45__cpo4cendE - _ZN39_INTERNAL_33957116_4_k_cu_4d50a9a8_38044cuda3std3__419piecewise_constructE)
_ZN39_INTERNAL_33957116_4_k_cu_4d50a9a8_38044cuda3std3__419piecewise_constructE:
	.zero		1
	.type		_ZN39_INTERNAL_33957116_4_k_cu_4d50a9a8_38044cuda3std3__45__cpo4cendE,@object
	.size		_ZN39_INTERNAL_33957116_4_k_cu_4d50a9a8_38044cuda3std3__45__cpo4cendE,(_ZN39_INTERNAL_33957116_4_k_cu_4d50a9a8_38044cuda3std6ranges3__45__cpo4swapE - _ZN39_INTERNAL_33957116_4_k_cu_4d50a9a8_38044cuda3std3__45__cpo4cendE)
_ZN39_INTERNAL_33957116_4_k_cu_4d50a9a8_38044cuda3std3__45__cpo4cendE:
	.zero		1
	.type		_ZN39_INTERNAL_33957116_4_k_cu_4d50a9a8_38044cuda3std6ranges3__45__cpo4swapE,@object
	.size		_ZN39_INTERNAL_33957116_4_k_cu_4d50a9a8_38044cuda3std6ranges3__45__cpo4swapE,(.L_8 - _ZN39_INTERNAL_33957116_4_k_cu_4d50a9a8_38044cuda3std6ranges3__45__cpo4swapE)
_ZN39_INTERNAL_33957116_4_k_cu_4d50a9a8_38044cuda3std6ranges3__45__cpo4swapE:
	.zero		1
.L_8:


//--------------------- .nv.constant0._ZN7cutlass13device_kernelINS_4gemm6kernel13GemmUniversalIN4cute5tupleIJiiiiEEENS1_10collective13CollectiveMmaINS1_34MainloopSm90TmaGmmaWarpSpecializedILi5ENS5_IJNS4_1CILi2EEESB_NSA_ILi1EEEEEENS1_35KernelTmaWarpSpecializedCooperativeEEENS5_IJNSA_ILi128EEESG_NSA_ILi32EEEEEENS_6half_tENS5_IJlSC_lEEESJ_SK_NS4_8TiledMMAINS4_8MMA_AtomIJNS4_4SM904GMMA26MMA_64x128x16_F32F16F16_SSILNSO_5MajorE0ELSQ_0ELNSO_7ScaleInE1ELSR_1EEEEEENS4_6LayoutINS5_IJSB_SC_SC_EEENS5_IJSC_NSA_ILi0EEESW_EEEEENS5_IJNS4_10UnderscoreESZ_SZ_EEEEENS4_23SM90_TMA_LOAD_MULTICASTENS4_14ComposedLayoutINS4_7SwizzleILi2ELi4ELi3EEENS4_18smem_ptr_flag_bitsILi16EEENSU_INS5_IJNSA_ILi8EEESH_EEENS5_IJSH_SC_EEEEEEEvNS4_8identityES12_S1C_vS1D_EENS_8epilogue10collective6detail29Sm90TmaWarpSpecializedAdapterINS1G_15DefaultEpilogueISJ_SK_SK_NS1F_6thread17LinearCombinationISJ_Li1EffLNS1K_9ScaleType4KindE0ELNS_15FloatRoundStyleE2ESJ_EENS1_15EpilogueDefaultEEEEEvvEEEEvNT_6ParamsE --------------------------
	.section	.nv.constant0._ZN7cutlass13device_kernelINS_4gemm6kernel13GemmUniversalIN4cute5tupleIJiiiiEEENS1_10collective13CollectiveMmaINS1_34MainloopSm90TmaGmmaWarpSpecializedILi5ENS5_IJNS4_1CILi2EEESB_NSA_ILi1EEEEEENS1_35KernelTmaWarpSpecializedCooperativeEEENS5_IJNSA_ILi128EEESG_NSA_ILi32EEEEEENS_6half_tENS5_IJlSC_lEEESJ_SK_NS4_8TiledMMAINS4_8MMA_AtomIJNS4_4SM904GMMA26MMA_64x128x16_F32F16F16_SSILNSO_5MajorE0ELSQ_0ELNSO_7ScaleInE1ELSR_1EEEEEENS4_6LayoutINS5_IJSB_SC_SC_EEENS5_IJSC_NSA_ILi0EEESW_EEEEENS5_IJNS4_10UnderscoreESZ_SZ_EEEEENS4_23SM90_TMA_LOAD_MULTICASTENS4_14ComposedLayoutINS4_7SwizzleILi2ELi4ELi3EEENS4_18smem_ptr_flag_bitsILi16EEENSU_INS5_IJNSA_ILi8EEESH_EEENS5_IJSH_SC_EEEEEEEvNS4_8identityES12_S1C_vS1D_EENS_8epilogue10collective6detail29Sm90TmaWarpSpecializedAdapterINS1G_15DefaultEpilogueISJ_SK_SK_NS1F_6thread17LinearCombinationISJ_Li1EffLNS1K_9ScaleType4KindE0ELNS_15FloatRoundStyleE2ESJ_EENS1_15EpilogueDefaultEEEEEvvEEEEvNT_6ParamsE,"a",@progbits
	.sectionflags	@""
	.align	4
.nv.constant0._ZN7cutlass13device_kernelINS_4gemm6kernel13GemmUniversalIN4cute5tupleIJiiiiEEENS1_10collective13CollectiveMmaINS1_34MainloopSm90TmaGmmaWarpSpecializedILi5ENS5_IJNS4_1CILi2EEESB_NSA_ILi1EEEEEENS1_35KernelTmaWarpSpecializedCooperativeEEENS5_IJNSA_ILi128EEESG_NSA_ILi32EEEEEENS_6half_tENS5_IJlSC_lEEESJ_SK_NS4_8TiledMMAINS4_8MMA_AtomIJNS4_4SM904GMMA26MMA_64x128x16_F32F16F16_SSILNSO_5MajorE0ELSQ_0ELNSO_7ScaleInE1ELSR_1EEEEEENS4_6LayoutINS5_IJSB_SC_SC_EEENS5_IJSC_NSA_ILi0EEESW_EEEEENS5_IJNS4_10UnderscoreESZ_SZ_EEEEENS4_23SM90_TMA_LOAD_MULTICASTENS4_14ComposedLayoutINS4_7SwizzleILi2ELi4ELi3EEENS4_18smem_ptr_flag_bitsILi16EEENSU_INS5_IJNSA_ILi8EEESH_EEENS5_IJSH_SC_EEEEEEEvNS4_8identityES12_S1C_vS1D_EENS_8epilogue10collective6detail29Sm90TmaWarpSpecializedAdapterINS1G_15DefaultEpilogueISJ_SK_SK_NS1F_6thread17LinearCombinationISJ_Li1EffLNS1K_9ScaleType4KindE0ELNS_15FloatRoundStyleE2ESJ_EENS1_15EpilogueDefaultEEEEEvvEEEEvNT_6ParamsE:
	.zero		1664


//--------------------- SYMBOLS --------------------------

	.type		.nv.reservedSmem.offset0,@object
	.size		.nv.reservedSmem.offset0,0x4
	.type		__assertfail,@function
